	.target	sm_100a

	.elftype	@"ET_EXEC"


//--------------------- .note.nv.tkinfo           --------------------------
	.section	.note.nv.tkinfo,"",@"SHT_NOTE"
	.sectionflags	@"SHF_NOTE_NV_TKINFO"
	.tkinfo
        /*0018*/ 	.word	0x00000081
        /*0030*/ 	.string	""
        /*0030*/ 	.string	"ptxas-blackwell"
        /*0030*/ 	.string	"Cuda compilation tools, release 12.9, V12.9.86"
        /*0030*/ 	.string	"Build cuda_12.9.r12.9/compiler.36037853_0"
        /*0030*/ 	.string	"-v  -suppress-debug-info  -lineinfo  -arch sm_100a "



//--------------------- .note.nv.cuver            --------------------------
	.section	.note.nv.cuver,"",@"SHT_NOTE"
	.sectionflags	@"SHF_NOTE_NV_CUVER"
        /*0018*/ 	.short	0x0001
        /*001a*/ 	.short	0x0064
        /*001c*/ 	.short	0x0001
        /*001e*/ 	.short	0x0000
        /*0020*/ 	.short	0x0001
        /*0022*/ 	.short	0x0000


//--------------------- .nv.info                  --------------------------
	.section	.nv.info,"",@"SHT_CUDA_INFO"
	.align	4


	//----- nvinfo : EIATTR_REGCOUNT
	.align		4
        /*0000*/ 	.byte	0x04, 0x2f
        /*0002*/ 	.short	(.L_4 - .L_3)
	.align		4
.L_3:
        /*0004*/ 	.word	index@(gluon_tcgen05)
        /*0008*/ 	.word	0x00000047


	//----- nvinfo : EIATTR_FRAME_SIZE
	.align		4
.L_4:
        /*000c*/ 	.byte	0x04, 0x11
        /*000e*/ 	.short	(.L_6 - .L_5)
	.align		4
.L_5:
        /*0010*/ 	.word	index@($__internal_2_$__cuda_sm10x_tcgen05_guardrail_trap_unallocated_columns_being_dealloced)
        /*0014*/ 	.word	0x00000000


	//----- nvinfo : EIATTR_FRAME_SIZE
	.align		4
.L_6:
        /*0018*/ 	.byte	0x04, 0x11
        /*001a*/ 	.short	(.L_8 - .L_7)
	.align		4
.L_7:
        /*001c*/ 	.word	index@($__internal_1_$__cuda_sm10x_tcgen05_guardrail_trap_phase_invalid_during_alloc)
        /*0020*/ 	.word	0x00000000


	//----- nvinfo : EIATTR_FRAME_SIZE
	.align		4
.L_8:
        /*0024*/ 	.byte	0x04, 0x11
        /*0026*/ 	.short	(.L_10 - .L_9)
	.align		4
.L_9:
        /*0028*/ 	.word	index@($__internal_0_$__cuda_sm10x_tcgen05_guardrail_trap_col_being_dealloced_not_returned_by_alloc)
        /*002c*/ 	.word	0x00000000


	//----- nvinfo : EIATTR_FRAME_SIZE
	.align		4
.L_10:
        /*0030*/ 	.byte	0x04, 0x11
        /*0032*/ 	.short	(.L_12 - .L_11)
	.align		4
.L_11:
        /*0034*/ 	.word	index@(gluon_tcgen05)
        /*0038*/ 	.word	0x00000000


	//----- nvinfo : EIATTR_MIN_STACK_SIZE
	.align		4
.L_12:
        /*003c*/ 	.byte	0x04, 0x12
        /*003e*/ 	.short	(.L_14 - .L_13)
	.align		4
.L_13:
        /*0040*/ 	.word	index@(gluon_tcgen05)
        /*0044*/ 	.word	0x00000000
.L_14:


//--------------------- .nv.info.gluon_tcgen05    --------------------------
	.section	.nv.info.gluon_tcgen05,"",@"SHT_CUDA_INFO"
	.sectionflags	@""
	.align	4


	//----- nvinfo : EIATTR_CUDA_API_VERSION
	.align		4
        /*0000*/ 	.byte	0x04, 0x37
        /*0002*/ 	.short	(.L_16 - .L_15)
.L_15:
        /*0004*/ 	.word	0x00000081


	//----- nvinfo : EIATTR_KPARAM_INFO
	.align		4
.L_16:
        /*0008*/ 	.byte	0x04, 0x17
        /*000a*/ 	.short	(.L_18 - .L_17)
.L_17:
        /*000c*/ 	.word	0x00000000
        /*0010*/ 	.short	0x000a
        /*0012*/ 	.short	0x0048
        /*0014*/ 	.byte	0x00, 0xf4, 0x21, 0x00


	//----- nvinfo : EIATTR_KPARAM_INFO
	.align		4
.L_18:
        /*0018*/ 	.byte	0x04, 0x17
        /*001a*/ 	.short	(.L_20 - .L_19)
.L_19:
        /*001c*/ 	.word	0x00000000
        /*0020*/ 	.short	0x0009
        /*0022*/ 	.short	0x0040
        /*0024*/ 	.byte	0x00, 0xf4, 0x21, 0x00


	//----- nvinfo : EIATTR_KPARAM_INFO
	.align		4
.L_20:
        /*0028*/ 	.byte	0x04, 0x17
        /*002a*/ 	.short	(.L_22 - .L_21)
.L_21:
        /*002c*/ 	.word	0x00000000
        /*0030*/ 	.short	0x0008
        /*0032*/ 	.short	0x0038
        /*0034*/ 	.byte	0x00, 0xf0, 0x21, 0x00


	//----- nvinfo : EIATTR_KPARAM_INFO
	.align		4
.L_22:
        /*0038*/ 	.byte	0x04, 0x17
        /*003a*/ 	.short	(.L_24 - .L_23)
.L_23:
        /*003c*/ 	.word	0x00000000
        /*0040*/ 	.short	0x0007
        /*0042*/ 	.short	0x0030
        /*0044*/ 	.byte	0x00, 0xf0, 0x21, 0x00


	//----- nvinfo : EIATTR_KPARAM_INFO
	.align		4
.L_24:
        /*0048*/ 	.byte	0x04, 0x17
        /*004a*/ 	.short	(.L_26 - .L_25)
.L_25:
        /*004c*/ 	.word	0x00000000
        /*0050*/ 	.short	0x0006
        /*0052*/ 	.short	0x0028
        /*0054*/ 	.byte	0x00, 0xf0, 0x21, 0x00


	//----- nvinfo : EIATTR_KPARAM_INFO
	.align		4
.L_26:
        /*0058*/ 	.byte	0x04, 0x17
        /*005a*/ 	.short	(.L_28 - .L_27)
.L_27:
        /*005c*/ 	.word	0x00000000
        /*0060*/ 	.short	0x0005
        /*0062*/ 	.short	0x0020
        /*0064*/ 	.byte	0x00, 0xf0, 0x11, 0x00


	//----- nvinfo : EIATTR_KPARAM_INFO
	.align		4
.L_28:
        /*0068*/ 	.byte	0x04, 0x17
        /*006a*/ 	.short	(.L_30 - .L_29)
.L_29:
        /*006c*/ 	.word	0x00000000
        /*0070*/ 	.short	0x0004
        /*0072*/ 	.short	0x001c
        /*0074*/ 	.byte	0x00, 0xf0, 0x11, 0x00


	//----- nvinfo : EIATTR_KPARAM_INFO
	.align		4
.L_30:
        /*0078*/ 	.byte	0x04, 0x17
        /*007a*/ 	.short	(.L_32 - .L_31)
.L_31:
        /*007c*/ 	.word	0x00000000
        /*0080*/ 	.short	0x0003
        /*0082*/ 	.short	0x0018
        /*0084*/ 	.byte	0x00, 0xf0, 0x11, 0x00


	//----- nvinfo : EIATTR_KPARAM_INFO
	.align		4
.L_32:
        /*0088*/ 	.byte	0x04, 0x17
        /*008a*/ 	.short	(.L_34 - .L_33)
.L_33:
        /*008c*/ 	.word	0x00000000
        /*0090*/ 	.short	0x0002
        /*0092*/ 	.short	0x0010
        /*0094*/ 	.byte	0x00, 0xf4, 0x21, 0x00


	//----- nvinfo : EIATTR_KPARAM_INFO
	.align		4
.L_34:
        /*0098*/ 	.byte	0x04, 0x17
        /*009a*/ 	.short	(.L_36 - .L_35)
.L_35:
        /*009c*/ 	.word	0x00000000
        /*00a0*/ 	.short	0x0001
        /*00a2*/ 	.short	0x0008
        /*00a4*/ 	.byte	0x00, 0xf4, 0x21, 0x00


	//----- nvinfo : EIATTR_KPARAM_INFO
	.align		4
.L_36:
        /*00a8*/ 	.byte	0x04, 0x17
        /*00aa*/ 	.short	(.L_38 - .L_37)
.L_37:
        /*00ac*/ 	.word	0x00000000
        /*00b0*/ 	.short	0x0000
        /*00b2*/ 	.short	0x0000
        /*00b4*/ 	.byte	0x00, 0xf4, 0x21, 0x00


	//----- nvinfo : EIATTR_AT_ENTRY_FRAGMENTS
	.align		4
.L_38:
        /*00b8*/ 	.byte	0x04, 0x4f
        /*00ba*/ 	.short	(.L_40 - .L_39)


	//   ....[0]....
.L_39:
        /*00bc*/ 	.word	0x00000004


	//----- nvinfo : EIATTR_RESERVED_SMEM_USED
	.align		4
.L_40:
        /*00c0*/ 	.byte	0x01, 0x41
	.zero		2


	//----- nvinfo : EIATTR_SPARSE_MMA_MASK
	.align		4
        /*00c4*/ 	.byte	0x03, 0x50
        /*00c6*/ 	.short	0x0000


	//----- nvinfo : EIATTR_TCGEN05_1CTA_USED
	.align		4
        /*00c8*/ 	.byte	0x01, 0x51
	.zero		2


	//----- nvinfo : EIATTR_MAXREG_COUNT
	.align		4
        /*00cc*/ 	.byte	0x03, 0x1b
        /*00ce*/ 	.short	0x00ff


	//----- nvinfo : EIATTR_NUM_BARRIERS
	.align		4
        /*00d0*/ 	.byte	0x02, 0x4c
        /*00d2*/ 	.byte	0x01
	.zero		1


	//----- nvinfo : EIATTR_INT_WARP_WIDE_INSTR_OFFSETS
	.align		4
        /*00d4*/ 	.byte	0x04, 0x31
        /*00d6*/ 	.short	(.L_42 - .L_41)


	//   ....[0]....
.L_41:
        /*00d8*/ 	.word	0x00001720


	//   ....[1]....
        /*00dc*/ 	.word	0x00001740


	//   ....[2]....
        /*00e0*/ 	.word	0x000017c0


	//   ....[3]....
        /*00e4*/ 	.word	0x00001ac0


	//   ....[4]....
        /*00e8*/ 	.word	0x00001ad0


	//   ....[5]....
        /*00ec*/ 	.word	0x00001b30


	//   ....[6]....
        /*00f0*/ 	.word	0x00001b40


	//   ....[7]....
        /*00f4*/ 	.word	0x00001da0


	//   ....[8]....
        /*00f8*/ 	.word	0x00001db0


	//   ....[9]....
        /*00fc*/ 	.word	0x00001f40


	//   ....[10]....
        /*0100*/ 	.word	0x00001f70


	//   ....[11]....
        /*0104*/ 	.word	0x00001f90


	//   ....[12]....
        /*0108*/ 	.word	0x00001fd0


	//   ....[13]....
        /*010c*/ 	.word	0x00002200


	//   ....[14]....
        /*0110*/ 	.word	0x00002210


	//   ....[15]....
        /*0114*/ 	.word	0x00002580


	//   ....[16]....
        /*0118*/ 	.word	0x00002590


	//   ....[17]....
        /*011c*/ 	.word	0x00002a80


	//   ....[18]....
        /*0120*/ 	.word	0x00002ad0


	//----- nvinfo : EIATTR_COOP_GROUP_MASK_REGIDS
	.align		4
.L_42:
        /*0124*/ 	.byte	0x04, 0x29
        /*0126*/ 	.short	(.L_44 - .L_43)


	//   ....[0]....
.L_43:
        /*0128*/ 	.word	0xffffffff


	//   ....[1]....
        /*012c*/ 	.word	0xffffffff


	//   ....[2]....
        /*0130*/ 	.word	0xffffffff


	//   ....[3]....
        /*0134*/ 	.word	0xffffffff


	//   ....[4]....
        /*0138*/ 	.word	0xffffffff


	//   ....[5]....
        /*013c*/ 	.word	0xffffffff


	//   ....[6]....
        /*0140*/ 	.word	0xffffffff


	//   ....[7]....
        /*0144*/ 	.word	0xffffffff


	//   ....[8]....
        /*0148*/ 	.word	0xffffffff


	//   ....[9]....
        /*014c*/ 	.word	0xffffffff


	//----- nvinfo : EIATTR_COOP_GROUP_INSTR_OFFSETS
	.align		4
.L_44:
        /*0150*/ 	.byte	0x04, 0x28
        /*0152*/ 	.short	(.L_46 - .L_45)


	//   ....[0]....
.L_45:
        /*0154*/ 	.word	0x00000050


	//   ....[1]....
        /*0158*/ 	.word	0x00000310


	//   ....[2]....
        /*015c*/ 	.word	0x00000500


	//   ....[3]....
        /*0160*/ 	.word	0x000009c0


	//   ....[4]....
        /*0164*/ 	.word	0x00000b00


	//   ....[5]....
        /*0168*/ 	.word	0x00000fb0


	//   ....[6]....
        /*016c*/ 	.word	0x000010f0


	//   ....[7]....
        /*0170*/ 	.word	0x000015e0


	//   ....[8]....
        /*0174*/ 	.word	0x00002910


	//   ....[9]....
        /*0178*/ 	.word	0x00002b80


	//----- nvinfo : EIATTR_VRC_CTA_INIT_COUNT
	.align		4
.L_46:
        /*017c*/ 	.byte	0x02, 0x4a
        /*017e*/ 	.byte	0x80
	.zero		1


	//----- nvinfo : EIATTR_MBARRIER_INSTR_OFFSETS
	.align		4
        /*0180*/ 	.byte	0x04, 0x39
        /*0182*/ 	.short	(.L_48 - .L_47)


	//   ....[0]....
.L_47:
        /*0184*/ 	.word	0x000017e0
        /*0188*/ 	.word	0x000000ff
        /*018c*/ 	.word	0x00009000
        /*0190*/ 	.short	0x0100
        /*0192*/ 	.byte	0x0c
	.zero		1


	//   ....[1]....
        /*0194*/ 	.word	0x000017f0
        /*0198*/ 	.word	0x000000ff
        /*019c*/ 	.word	0x00009020
        /*01a0*/ 	.short	0x0100
        /*01a2*/ 	.byte	0x0c
	.zero		1


	//   ....[2]....
        /*01a4*/ 	.word	0x000018a0
        /*01a8*/ 	.word	0x000000ff
        /*01ac*/ 	.word	0x00009008
        /*01b0*/ 	.short	0x0100
        /*01b2*/ 	.byte	0x0c
	.zero		1


	//   ....[3]....
        /*01b4*/ 	.word	0x000018b0
        /*01b8*/ 	.word	0x000000ff
        /*01bc*/ 	.word	0x00009028
        /*01c0*/ 	.short	0x0100
        /*01c2*/ 	.byte	0x0c
	.zero		1


	//   ....[4]....
        /*01c4*/ 	.word	0x000019c0
        /*01c8*/ 	.word	0x000000ff
        /*01cc*/ 	.word	0x00009010
        /*01d0*/ 	.short	0x0100
        /*01d2*/ 	.byte	0x0c
	.zero		1


	//   ....[5]....
        /*01d4*/ 	.word	0x000019d0
        /*01d8*/ 	.word	0x000000ff
        /*01dc*/ 	.word	0x00009030
        /*01e0*/ 	.short	0x0100
        /*01e2*/ 	.byte	0x0c
	.zero		1


	//   ....[6]....
        /*01e4*/ 	.word	0x00001bd0
        /*01e8*/ 	.word	0x000000ff
        /*01ec*/ 	.word	0x00009000
        /*01f0*/ 	.short	0x010a
        /*01f2*/ 	.byte	0x0c
	.zero		1


	//   ....[7]....
        /*01f4*/ 	.word	0x00001e00
        /*01f8*/ 	.word	0x000000ff
        /*01fc*/ 	.word	0x00009020
        /*0200*/ 	.short	0x010a
        /*0202*/ 	.byte	0x0c
	.zero		1


	//   ....[8]....
        /*0204*/ 	.word	0x00002050
        /*0208*/ 	.word	0x000000ff
        /*020c*/ 	.word	0x00009000
        /*0210*/ 	.short	0x010a
        /*0212*/ 	.byte	0x12
	.zero		1


	//   ....[9]....
        /*0214*/ 	.word	0x00002250
        /*0218*/ 	.word	0x000000ff
        /*021c*/ 	.word	0x00009020
        /*0220*/ 	.short	0x010a
        /*0222*/ 	.byte	0x12
	.zero		1


	//   ....[10]....
        /*0224*/ 	.word	0x00002320
        /*0228*/ 	.word	0x000000ff
        /*022c*/ 	.word	0x00009000
        /*0230*/ 	.short	0x0108
        /*0232*/ 	.byte	0x0c
	.zero		1


	//   ....[11]....
        /*0234*/ 	.word	0x00002330
        /*0238*/ 	.word	0x000000ff
        /*023c*/ 	.word	0x00009020
        /*0240*/ 	.short	0x0108
        /*0242*/ 	.byte	0x0c
	.zero		1


	//   ....[12]....
        /*0244*/ 	.word	0x00002380
        /*0248*/ 	.word	0x000000ff
        /*024c*/ 	.word	0x00009008
        /*0250*/ 	.short	0x0108
        /*0252*/ 	.byte	0x0c
	.zero		1


	//   ....[13]....
        /*0254*/ 	.word	0x00002390
        /*0258*/ 	.word	0x000000ff
        /*025c*/ 	.word	0x00009028
        /*0260*/ 	.short	0x0108
        /*0262*/ 	.byte	0x0c
	.zero		1


	//   ....[14]....
        /*0264*/ 	.word	0x000023e0
        /*0268*/ 	.word	0x000000ff
        /*026c*/ 	.word	0x00009010
        /*0270*/ 	.short	0x0108
        /*0272*/ 	.byte	0x0c
	.zero		1


	//   ....[15]....
        /*0274*/ 	.word	0x000023f0
        /*0278*/ 	.word	0x000000ff
        /*027c*/ 	.word	0x00009030
        /*0280*/ 	.short	0x0108
        /*0282*/ 	.byte	0x0c
	.zero		1


	//   ....[16]....
        /*0284*/ 	.word	0x00002ba0
        /*0288*/ 	.word	0x000000ff
        /*028c*/ 	.word	0x00009000
        /*0290*/ 	.short	0x010a
        /*0292*/ 	.byte	0x0c
	.zero		1


	//   ....[17]....
        /*0294*/ 	.word	0x00002bd0
        /*0298*/ 	.word	0x000000ff
        /*029c*/ 	.word	0x00009020
        /*02a0*/ 	.short	0x010a
        /*02a2*/ 	.byte	0x0c
	.zero		1


	//   ....[18]....
        /*02a4*/ 	.word	0x00002c00
        /*02a8*/ 	.word	0x000000ff
        /*02ac*/ 	.word	0x00009000
        /*02b0*/ 	.short	0x010a
        /*02b2*/ 	.byte	0x12
	.zero		1


	//   ....[19]....
        /*02b4*/ 	.word	0x00002c30
        /*02b8*/ 	.word	0x000000ff
        /*02bc*/ 	.word	0x00009020
        /*02c0*/ 	.short	0x010a
        /*02c2*/ 	.byte	0x12
	.zero		1


	//----- nvinfo : EIATTR_NUM_MBARRIERS
	.align		4
.L_48:
        /*02c4*/ 	.byte	0x03, 0x38
        /*02c6*/ 	.short	0x0006


	//----- nvinfo : EIATTR_EXIT_INSTR_OFFSETS
	.align		4
        /*02c8*/ 	.byte	0x04, 0x1c
        /*02ca*/ 	.short	(.L_50 - .L_49)


	//   ....[0]....
.L_49:
        /*02cc*/ 	.word	0x00002b90


	//----- nvinfo : EIATTR_REQNTID
	.align		4
.L_50:
        /*02d0*/ 	.byte	0x04, 0x10
        /*02d2*/ 	.short	(.L_52 - .L_51)
.L_51:
        /*02d4*/ 	.word	0x00000080
        /*02d8*/ 	.word	0x00000001
        /*02dc*/ 	.word	0x00000001


	//----- nvinfo : EIATTR_CRS_STACK_SIZE
	.align		4
.L_52:
        /*02e0*/ 	.byte	0x04, 0x1e
        /*02e2*/ 	.short	(.L_54 - .L_53)
.L_53:
        /*02e4*/ 	.word	0x00000000


	//----- nvinfo : EIATTR_CBANK_PARAM_SIZE
	.align		4
.L_54:
        /*02e8*/ 	.byte	0x03, 0x19
        /*02ea*/ 	.short	0x0050


	//----- nvinfo : EIATTR_PARAM_CBANK
	.align		4
        /*02ec*/ 	.byte	0x04, 0x0a
        /*02ee*/ 	.short	(.L_56 - .L_55)
	.align		4
.L_55:
        /*02f0*/ 	.word	index@(.nv.constant0.gluon_tcgen05)
        /*02f4*/ 	.short	0x0380
        /*02f6*/ 	.short	0x0050


	//----- nvinfo : EIATTR_SW_WAR
	.align		4
.L_56:
        /*02f8*/ 	.byte	0x04, 0x36
        /*02fa*/ 	.short	(.L_58 - .L_57)
.L_57:
        /*02fc*/ 	.word	0x00000008
.L_58:


//--------------------- .nv.compat                --------------------------
	.section	.nv.compat,"",@"SHT_CUDA_COMPAT_INFO"
	.align	4
        /*0000*/ 	.byte	0x02, 0x02, 0x02, 0x00, 0x02, 0x05, 0x05, 0x00, 0x02, 0x03, 0x03, 0x00, 0x02, 0x06, 0x01, 0x00


//--------------------- .nv.callgraph             --------------------------
	.section	.nv.callgraph,"",@"SHT_CUDA_CALLGRAPH"
	.align	4
	.sectionentsize	8
	.align		4
        /*0000*/ 	.word	0x00000000
	.align		4
        /*0004*/ 	.word	0xffffffff
	.align		4
        /*0008*/ 	.word	0x00000000
	.align		4
        /*000c*/ 	.word	0xfffffffe
	.align		4
        /*0010*/ 	.word	0x00000000
	.align		4
        /*0014*/ 	.word	0xfffffffd
	.align		4
        /*0018*/ 	.word	0x00000000
	.align		4
        /*001c*/ 	.word	0xfffffffc


//--------------------- .text.gluon_tcgen05       --------------------------
	.section	.text.gluon_tcgen05,"ax",@progbits
	.align	128
        .global         gluon_tcgen05
        .type           gluon_tcgen05,@function
        .size           gluon_tcgen05,(.L_x_81 - gluon_tcgen05)
        .other          gluon_tcgen05,@"STO_CUDA_ENTRY STV_DEFAULT"
gluon_tcgen05:
.text.gluon_tcgen05:
[----:B------:R-:W1:Y:S01]  /*0000*/  LDC R1, c[0x0][0x37c] ;  /* 0x0000df00ff017b82 */ /* 0x000e620000000800 */
[----:B------:R-:W2:Y:S02]  /*0010*/  S2R R0, SR_TID.X ;  /* 0x0000000000007919 */ /* 0x000ea40000002100 */
[----:B--2---:R-:W-:-:S13]  /*0020*/  ISETP.GE.U32.AND P2, PT, R0, 0x20, PT ;  /* 0x000000200000780c */ /* 0x004fda0003f46070 */
[----:B------:R-:W-:Y:S05]  /*0030*/  @P2 BRA `(.L_x_0) ;  /* 0x0000000000b82947 */ /* 0x000fea0003800000 */
[----:B------:R-:W2:Y:S01]  /*0040*/  S2UR UR6, SR_CgaCtaId ;  /* 0x00000000000679c3 */ /* 0x000ea20000008800 */
[----:B------:R-:W-:Y:S01]  /*0050*/  NOP ;  /* 0x0000000000007918 */ /* 0x000fe20000000000 */
[----:B------:R-:W-:Y:S02]  /*0060*/  UMOV UR4, 0x40 ;  /* 0x0000004000047882 */ /* 0x000fe40000000000 */
[----:B--2---:R-:W-:-:S09]  /*0070*/  ULEA UR4, UR6, UR4, 0x18 ;  /* 0x0000000406047291 */ /* 0x004fd2000f8ec0ff */
[----:B------:R-:W2:Y:S01]  /*0080*/  LDS.U8 R2, [UR4] ;  /* 0x00000004ff027984 */ /* 0x000ea20008000000 */
[----:B------:R-:W-:Y:S02]  /*0090*/  UMOV UR4, 0x400 ;  /* 0x0000040000047882 */ /* 0x000fe40000000000 */
[----:B------:R-:W-:Y:S01]  /*00a0*/  ULEA UR4, UR6, UR4, 0x18 ;  /* 0x0000000406047291 */ /* 0x000fe2000f8ec0ff */
[----:B--2---:R-:W-:-:S13]  /*00b0*/  ISETP.NE.AND P0, PT, R2, RZ, PT ;  /* 0x000000ff0200720c */ /* 0x004fda0003f05270 */
[----:B------:R-:W-:Y:S05]  /*00c0*/  @P0 BRA `(.L_x_1) ;  /* 0x00000000007c0947 */ /* 0x000fea0003800000 */
[----:B------:R-:W-:-:S13]  /*00d0*/  ELECT P0, URZ, PT ;  /* 0x0000000000ff782f */ /* 0x000fda0003800000 */
[----:B------:R-:W-:Y:S05]  /*00e0*/  @!P0 BRA `(.L_x_2) ;  /* 0x0000000000848947 */ /* 0x000fea0003800000 */
[----:B------:R-:W-:Y:S01]  /*00f0*/  UMOV UR5, 0x4 ;  /* 0x0000000400057882 */ /* 0x000fe20000000000 */
[----:B------:R-:W-:Y:S02]  /*0100*/  IMAD.MOV.U32 R5, RZ, RZ, 0x1 ;  /* 0x00000001ff057424 */ /* 0x000fe400078e00ff */
[----:B------:R-:W-:Y:S02]  /*0110*/  IMAD.MOV.U32 R3, RZ, RZ, 0xf ;  /* 0x0000000fff037424 */ /* 0x000fe400078e00ff */
[----:B------:R-:W-:Y:S04]  /*0120*/  DEPBAR.LE SB2, 0x36 ;  /* 0x0000ad800000791a */ /* 0x000fe80000000000 */
[----:B------:R-:W2:Y:S02]  /*0130*/  UTCATOMSWS.FIND_AND_SET.ALIGN UP0, UR5, UR5 ;  /* 0x00000005000575e3 */ /* 0x000ea40008000800 */
[----:B--2---:R-:W-:-:S04]  /*0140*/  PLOP3.LUT P0, PT, PT, PT, UP0, 0x80, 0x8 ;  /* 0x000000000008781c */ /* 0x004fc80003f0f008 */
[----:B------:R-:W-:-:S04]  /*0150*/  SEL R2, RZ, 0xffffffff, !P0 ;  /* 0xffffffffff027807 */ /* 0x000fc80004000000 */
[----:B------:R-:W-:Y:S01]  /*0160*/  ISETP.NE.AND P0, PT, R2, RZ, PT ;  /* 0x000000ff0200720c */ /* 0x000fe20003f05270 */
[----:B------:R-:W-:-:S12]  /*0170*/  IMAD.U32 R2, RZ, RZ, UR5 ;  /* 0x00000005ff027e24 */ /* 0x000fd8000f8e00ff */
[----:B------:R-:W-:Y:S05]  /*0180*/  @P0 BRA `(.L_x_3) ;  /* 0x0000000000240947 */ /* 0x000fea0003800000 */
.L_x_4:
[----:B------:R-:W-:Y:S05]  /*0190*/  NANOSLEEP 0x64 ;  /* 0x000000640000795d */ /* 0x000fea0003800000 */
[----:B------:R-:W-:-:S05]  /*01a0*/  UMOV UR5, 0x4 ;  /* 0x0000000400057882 */ /* 0x000fca0000000000 */
[----:B------:R-:W-:Y:S04]  /*01b0*/  DEPBAR.LE SB2, 0x36 ;  /* 0x0000ad800000791a */ /* 0x000fe80000000000 */
[----:B------:R-:W2:Y:S02]  /*01c0*/  UTCATOMSWS.FIND_AND_SET.ALIGN UP0, UR5, UR5 ;  /* 0x00000005000575e3 */ /* 0x000ea40008000800 */
[----:B--2---:R-:W-:-:S04]  /*01d0*/  PLOP3.LUT P0, PT, PT, PT, UP0, 0x80, 0x8 ;  /* 0x000000000008781c */ /* 0x004fc80003f0f008 */
[----:B------:R-:W-:-:S04]  /*01e0*/  SEL R2, RZ, 0xffffffff, !P0 ;  /* 0xffffffffff027807 */ /* 0x000fc80004000000 */
[----:B------:R-:W-:Y:S01]  /*01f0*/  ISETP.NE.AND P0, PT, R2, RZ, PT ;  /* 0x000000ff0200720c */ /* 0x000fe20003f05270 */
[----:B------:R-:W-:-:S12]  /*0200*/  IMAD.U32 R2, RZ, RZ, UR5 ;  /* 0x00000005ff027e24 */ /* 0x000fd8000f8e00ff */
[----:B------:R-:W-:Y:S05]  /*0210*/  @!P0 BRA `(.L_x_4) ;  /* 0xfffffffc00dc8947 */ /* 0x000fea000383ffff */
.L_x_3:
[C---:B------:R-:W-:Y:S01]  /*0220*/  VIADD R4, R2.reuse, 0x10 ;  /* 0x0000001002047836 */ /* 0x040fe20000000000 */
[----:B------:R-:W-:Y:S01]  /*0230*/  UMOV UR5, 0x50 ;  /* 0x0000005000057882 */ /* 0x000fe20000000000 */
[----:B------:R-:W-:Y:S01]  /*0240*/  SHF.L.U32 R3, R3, R2, RZ ;  /* 0x0000000203037219 */ /* 0x000fe200000006ff */
[----:B------:R-:W-:Y:S01]  /*0250*/  ULEA UR5, UR6, UR5, 0x18 ;  /* 0x0000000506057291 */ /* 0x000fe2000f8ec0ff */
[----:B------:R-:W-:Y:S01]  /*0260*/  IMAD.SHL.U32 R2, R2, 0x20, RZ ;  /* 0x0000002002027824 */ /* 0x000fe200078e00ff */
[----:B------:R-:W-:-:S04]  /*0270*/  SHF.L.U32 R4, R5, R4, RZ ;  /* 0x0000000405047219 */ /* 0x000fc800000006ff */
[----:B------:R-:W-:-:S05]  /*0280*/  LOP3.LUT R3, R4, R3, RZ, 0xfc, !PT ;  /* 0x0000000304037212 */ /* 0x000fca00078efcff */
[----:B------:R2:W-:Y:S04]  /*0290*/  ATOMS.OR RZ, [UR5], R3 ;  /* 0x00000003ffff798c */ /* 0x0005e8000b000005 */
[----:B------:R2:W-:Y:S01]  /*02a0*/  STS [UR4], R2 ;  /* 0x00000002ff007988 */ /* 0x0005e20008000804 */
[----:B------:R-:W-:Y:S05]  /*02b0*/  BRA `(.L_x_2) ;  /* 0x0000000000107947 */ /* 0x000fea0003800000 */
.L_x_1:
[----:B------:R-:W-:Y:S01]  /*02c0*/  IMAD.MOV.U32 R3, RZ, RZ, -0x1 ;  /* 0xffffffffff037424 */ /* 0x000fe200078e00ff */
[----:B------:R-:W-:-:S04]  /*02d0*/  MOV R2, 0x300 ;  /* 0x0000030000027802 */ /* 0x000fc80000000f00 */
[----:B------:R2:W-:Y:S03]  /*02e0*/  STS [UR4], R3 ;  /* 0x00000003ff007988 */ /* 0x0005e60008000804 */
[----:B-12---:R-:W-:Y:S05]  /*02f0*/  CALL.REL.NOINC `($__internal_1_$__cuda_sm10x_tcgen05_guardrail_trap_phase_invalid_during_alloc) ;  /* 0x0000002800647944 */ /* 0x006fea0003c00000 */
.L_x_2:
[----:B------:R-:W-:Y:S05]  /*0300*/  WARPSYNC.ALL ;  /* 0x0000000000007948 */ /* 0x000fea0003800000 */
[----:B------:R-:W-:Y:S01]  /*0310*/  NOP ;  /* 0x0000000000007918 */ /* 0x000fe20000000000 */
.L_x_0:
[----:B------:R-:W3:Y:S08]  /*0320*/  S2UR UR4, SR_CgaCtaId ;  /* 0x00000000000479c3 */ /* 0x000ef00000008800 */
[----:B------:R-:W-:Y:S01]  /*0330*/  BAR.SYNC.DEFER_BLOCKING 0x0 ;  /* 0x0000000000007b1d */ /* 0x000fe20000010000 */
[----:B------:R-:W-:-:S05]  /*0340*/  LOP3.LUT R68, R0, 0x7f, RZ, 0xc0, !PT ;  /* 0x0000007f00447812 */ /* 0x000fca00078ec0ff */
[----:B------:R-:W-:Y:S02]  /*0350*/  UMOV UR12, 0x400 ;  /* 0x00000400000c7882 */ /* 0x000fe40000000000 */
[----:B--2---:R-:W2:Y:S08]  /*0360*/  LDC R3, c[0x0][0x398] ;  /* 0x0000e600ff037b82 */ /* 0x004eb00000000800 */
[----:B------:R-:W4:Y:S01]  /*0370*/  LDC R12, c[0x0][0x3a0] ;  /* 0x0000e800ff0c7b82 */ /* 0x000f220000000800 */
[----:B---3--:R-:W-:-:S07]  /*0380*/  ULEA UR12, UR4, UR12, 0x18 ;  /* 0x0000000c040c7291 */ /* 0x008fce000f8ec0ff */
[----:B------:R-:W3:Y:S02]  /*0390*/  S2UR UR16, SR_CTAID.Y ;  /* 0x00000000001079c3 */ /* 0x000ee40000002600 */
[----:B------:R-:W5:Y:S06]  /*03a0*/  LDS R4, [UR12] ;  /* 0x0000000cff047984 */ /* 0x000f6c0008000800 */
[----:B------:R-:W-:Y:S06]  /*03b0*/  BAR.SYNC.DEFER_BLOCKING 0x0 ;  /* 0x0000000000007b1d */ /* 0x000fec0000010000 */
[----:B------:R-:W-:Y:S05]  /*03c0*/  @P2 BRA `(.L_x_5) ;  /* 0x0000000000182947 */ /* 0x000fea0003800000 */
[----:B------:R-:W-:Y:S01]  /*03d0*/  ELECT P0, URZ, PT ;  /* 0x0000000000ff782f */ /* 0x000fe20003800000 */
[----:B------:R-:W-:Y:S01]  /*03e0*/  IMAD.MOV.U32 R2, RZ, RZ, 0x1 ;  /* 0x00000001ff027424 */ /* 0x000fe200078e00ff */
[----:B------:R-:W-:Y:S01]  /*03f0*/  UMOV UR5, 0x40 ;  /* 0x0000004000057882 */ /* 0x000fe20000000000 */
[----:B------:R-:W-:Y:S01]  /*0400*/  UVIRTCOUNT.DEALLOC.SMPOOL 0x80 ;  /* 0x000000800000784c */ /* 0x000fe20000000000 */
[----:B------:R-:W-:-:S09]  /*0410*/  ULEA UR5, UR4, UR5, 0x18 ;  /* 0x0000000504057291 */ /* 0x000fd2000f8ec0ff */
[----:B------:R5:W-:Y:S03]  /*0420*/  @P0 STS.U8 [UR5], R2 ;  /* 0x00000002ff000988 */ /* 0x000be60008000005 */
.L_x_5:
[----:B------:R-:W5:Y:S01]  /*0430*/  S2UR UR4, SR_CTAID.Z ;  /* 0x00000000000479c3 */ /* 0x000f620000002700 */
[----:B------:R-:W4:Y:S01]  /*0440*/  LDCU UR5, c[0x0][0x370] ;  /* 0x00006e00ff0577ac */ /* 0x000f220008000800 */
[C---:B------:R-:W-:Y:S01]  /*0450*/  ISETP.GE.U32.AND P0, PT, R68.reuse, 0x20, PT ;  /* 0x000000204400780c */ /* 0x040fe20003f06070 */
[----:B--2--5:R-:W-:Y:S01]  /*0460*/  VIADD R2, R3, 0xffffffff ;  /* 0xffffffff03027836 */ /* 0x024fe20000000000 */
[C---:B------:R-:W-:Y:S01]  /*0470*/  ISETP.NE.U32.AND P3, PT, R68.reuse, RZ, PT ;  /* 0x000000ff4400720c */ /* 0x040fe20003f65070 */
[----:B------:R-:W2:Y:S01]  /*0480*/  LDCU UR6, c[0x0][0x374] ;  /* 0x00006e80ff0677ac */ /* 0x000ea20008000800 */
[----:B------:R-:W-:Y:S01]  /*0490*/  LEA R13, R68, UR12, 0x2 ;  /* 0x0000000c440d7c11 */ /* 0x000fe2000f8e10ff */
[----:B----4-:R-:W-:Y:S01]  /*04a0*/  VIADD R10, R12, 0xffffffff ;  /* 0xffffffff0c0a7836 */ /* 0x010fe20000000000 */
[----:B------:R-:W4:Y:S01]  /*04b0*/  S2UR UR7, SR_CTAID.X ;  /* 0x00000000000779c3 */ /* 0x000f220000002500 */
[----:B------:R-:W5:Y:S01]  /*04c0*/  LDCU.64 UR14, c[0x0][0x3c0] ;  /* 0x00007800ff0e77ac */ /* 0x000f620008000a00 */
[----:B------:R-:W-:Y:S01]  /*04d0*/  R2UR UR24, R4 ;  /* 0x00000000041872ca */ /* 0x000fe200000e0000 */
[----:B------:R-:W-:Y:S04]  /*04e0*/  BSSY.RECONVERGENT B0, `(.L_x_6) ;  /* 0x0000011000007945 */ /* 0x000fe80003800200 */
[----:B------:R3:W-:Y:S01]  /*04f0*/  @!P0 STS [R13], RZ ;  /* 0x000000ff0d008388 */ /* 0x0007e20000000800 */
[----:B------:R-:W-:-:S03]  /*0500*/  NOP ;  /* 0x0000000000007918 */ /* 0x000fc60000000000 */
[----:B------:R3:W-:Y:S02]  /*0510*/  @!P3 STS [UR12+0x24], R2 ;  /* 0x00002402ff00b988 */ /* 0x0007e4000800080c */
[----:B--23--:R-:W-:Y:S02]  /*0520*/  UIMAD UR4, UR4, UR6, UR16 ;  /* 0x00000006040472a4 */ /* 0x00cfe4000f8e0210 */
[----:B------:R2:W-:Y:S02]  /*0530*/  @!P3 STS [UR12+0x20], R10 ;  /* 0x0000200aff00b988 */ /* 0x0005e4000800080c */
[----:B----4-:R-:W-:-:S04]  /*0540*/  UIMAD UR4, UR4, UR5, UR7 ;  /* 0x00000005040472a4 */ /* 0x010fc8000f8e0207 */
[----:B------:R-:W-:-:S04]  /*0550*/  UIMAD UR4, UR4, 0x180, URZ ;  /* 0x00000180040478a4 */ /* 0x000fc8000f8e02ff */
[----:B-----5:R-:W-:-:S04]  /*0560*/  UIADD3 UR20, UP0, UPT, UR4, UR14, URZ ;  /* 0x0000000e04147290 */ /* 0x020fc8000ff1e0ff */
[----:B------:R-:W-:Y:S01]  /*0570*/  ULEA.HI.X.SX32 UR21, UR4, UR15, 0x1, UP0 ;  /* 0x0000000f04157291 */ /* 0x000fe200080f0eff */
[----:B--2---:R-:W-:Y:S11]  /*0580*/  @P3 BRA `(.L_x_7) ;  /* 0x0000000000183947 */ /* 0x004ff60003800000 */
[----:B------:R-:W2:Y:S01]  /*0590*/  LDS R3, [UR12+0x8] ;  /* 0x0000080cff037984 */ /* 0x000ea20008000800 */
[----:B------:R-:W3:Y:S01]  /*05a0*/  LDC.64 R6, c[0x0][0x380] ;  /* 0x0000e000ff067b82 */ /* 0x000ee20000000a00 */
[----:B------:R-:W-:Y:S02]  /*05b0*/  IMAD.MOV.U32 R4, RZ, RZ, 0x70 ;  /* 0x00000070ff047424 */ /* 0x000fe400078e00ff */
[----:B---3--:R3:W-:Y:S03]  /*05c0*/  STS.64 [UR12], R6 ;  /* 0x00000006ff007988 */ /* 0x0087e60008000a0c */
[----:B--2---:R-:W-:-:S05]  /*05d0*/  LOP3.LUT R3, R3, 0x10, R4, 0xd8, !PT ;  /* 0x0000001003037812 */ /* 0x004fca00078ed804 */
[----:B------:R3:W-:Y:S02]  /*05e0*/  STS [UR12+0x8], R3 ;  /* 0x00000803ff007988 */ /* 0x0007e4000800080c */
.L_x_7:
[----:B------:R-:W-:Y:S05]  /*05f0*/  BSYNC.RECONVERGENT B0 ;  /* 0x0000000000007941 */ /* 0x000fea0003800200 */
.L_x_6:
[----:B------:R-:W-:Y:S04]  /*0600*/  BSSY.RECONVERGENT B0, `(.L_x_8) ;  /* 0x000000a000007945 */ /* 0x000fe80003800200 */
[----:B------:R-:W-:Y:S05]  /*0610*/  @P3 BRA `(.L_x_9) ;  /* 0x0000000000203947 */ /* 0x000fea0003800000 */
[----:B---3--:R-:W2:Y:S01]  /*0620*/  LDS R3, [UR12+0x34] ;  /* 0x0000340cff037984 */ /* 0x008ea20008000800 */
[----:B------:R-:W-:Y:S02]  /*0630*/  IMAD.MOV.U32 R4, RZ, RZ, 0x1f000000 ;  /* 0x1f000000ff047424 */ /* 0x000fe400078e00ff */
[----:B------:R-:W-:Y:S01]  /*0640*/  @!P3 IMAD.MOV.U32 R5, RZ, RZ, 0x3f ;  /* 0x0000003fff05b424 */ /* 0x000fe200078e00ff */
[----:B------:R-:W3:Y:S02]  /*0650*/  @!P3 LDS R6, [UR12+0x38] ;  /* 0x0000380cff06b984 */ /* 0x000ee40008000800 */
[----:B--2---:R-:W-:Y:S02]  /*0660*/  LOP3.LUT R3, R3, 0xff000000, R4, 0xb8, !PT ;  /* 0xff00000003037812 */ /* 0x004fe400078eb804 */
[----:B---3--:R-:W-:-:S03]  /*0670*/  @!P3 LOP3.LUT R4, R6, 0xff, R5, 0xb8, !PT ;  /* 0x000000ff0604b812 */ /* 0x008fc600078eb805 */
[----:B------:R2:W-:Y:S04]  /*0680*/  STS [UR12+0x34], R3 ;  /* 0x00003403ff007988 */ /* 0x0005e8000800080c */
[----:B------:R2:W-:Y:S02]  /*0690*/  @!P3 STS [UR12+0x38], R4 ;  /* 0x00003804ff00b988 */ /* 0x0005e4000800080c */
.L_x_9:
[----:B------:R-:W-:Y:S05]  /*06a0*/  BSYNC.RECONVERGENT B0 ;  /* 0x0000000000007941 */ /* 0x000fea0003800200 */
.L_x_8:
[----:B------:R-:W-:Y:S04]  /*06b0*/  BSSY.RECONVERGENT B0, `(.L_x_10) ;  /* 0x000000e000007945 */ /* 0x000fe80003800200 */
[----:B------:R-:W-:Y:S05]  /*06c0*/  @P3 BRA `(.L_x_11) ;  /* 0x0000000000303947 */ /* 0x000fea0003800000 */
[----:B--2---:R-:W2:Y:S01]  /*06d0*/  LDS R4, [UR12+0x34] ;  /* 0x0000340cff047984 */ /* 0x004ea20008000800 */
[----:B------:R-:W4:Y:S03]  /*06e0*/  LDC.64 R8, c[0x0][0x3a8] ;  /* 0x0000ea00ff087b82 */ /* 0x000f260000000a00 */
[----:B---3--:R-:W3:Y:S01]  /*06f0*/  LDS R3, [UR12+0x1c] ;  /* 0x00001c0cff037984 */ /* 0x008ee20008000800 */
[C---:B----4-:R-:W-:Y:S01]  /*0700*/  SHF.L.U64.HI R6, R8.reuse, 0x1, R9 ;  /* 0x0000000108067819 */ /* 0x050fe20000010209 */
[----:B------:R-:W-:-:S03]  /*0710*/  IMAD.SHL.U32 R5, R8, 0x2, RZ ;  /* 0x0000000208057824 */ /* 0x000fc600078e00ff */
[--C-:B------:R-:W-:Y:S02]  /*0720*/  SHF.R.U32.HI R8, RZ, 0x4, R6.reuse ;  /* 0x00000004ff087819 */ /* 0x100fe40000011606 */
[----:B------:R-:W-:-:S05]  /*0730*/  SHF.R.U64 R5, R5, 0x4, R6 ;  /* 0x0000000405057819 */ /* 0x000fca0000001206 */
[----:B------:R4:W-:Y:S01]  /*0740*/  STS [UR12+0xc], R5 ;  /* 0x00000c05ff007988 */ /* 0x0009e2000800080c */
[----:B--2---:R-:W-:Y:S02]  /*0750*/  LOP3.LUT R4, R4, 0x7, RZ, 0xb8, !PT ;  /* 0x0000000704047812 */ /* 0x004fe400078eb8ff */
[----:B---3--:R-:W-:-:S03]  /*0760*/  LOP3.LUT R3, R3, 0xf, R8, 0xb8, !PT ;  /* 0x0000000f03037812 */ /* 0x008fc600078eb808 */
[----:B------:R4:W-:Y:S04]  /*0770*/  STS [UR12+0x34], R4 ;  /* 0x00003404ff007988 */ /* 0x0009e8000800080c */
[----:B------:R4:W-:Y:S02]  /*0780*/  STS [UR12+0x1c], R3 ;  /* 0x00001c03ff007988 */ /* 0x0009e4000800080c */
.L_x_11:
[----:B------:R-:W-:Y:S05]  /*0790*/  BSYNC.RECONVERGENT B0 ;  /* 0x0000000000007941 */ /* 0x000fea0003800200 */
.L_x_10:
[----:B------:R-:W-:Y:S04]  /*07a0*/  BSSY.RECONVERGENT B1, `(.L_x_12) ;  /* 0x000001a000017945 */ /* 0x000fe80003800200 */
[----:B------:R-:W-:Y:S04]  /*07b0*/  BSSY.RELIABLE B0, `(.L_x_13) ;  /* 0x0000015000007945 */ /* 0x000fe80003800100 */
[----:B------:R-:W-:Y:S05]  /*07c0*/  @P3 BRA `(.L_x_14) ;  /* 0x0000000000203947 */ /* 0x000fea0003800000 */
[----:B--234-:R-:W2:Y:S02]  /*07d0*/  LDS R3, [UR12+0x34] ;  /* 0x0000340cff037984 */ /* 0x01cea40008000800 */
[----:B--2---:R-:W-:-:S05]  /*07e0*/  LOP3.LUT R3, R3, 0x38, RZ, 0xb8, !PT ;  /* 0x0000003803037812 */ /* 0x004fca00078eb8ff */
[----:B------:R2:W-:Y:S01]  /*07f0*/  STS [UR12+0x34], R3 ;  /* 0x00003403ff007988 */ /* 0x0005e2000800080c */
[----:B------:R-:W-:Y:S05]  /*0800*/  @P3 BRA `(.L_x_15) ;  /* 0x0000000000203947 */ /* 0x000fea0003800000 */
[----:B--2---:R-:W2:Y:S01]  /*0810*/  LDS R3, [UR12+0x8] ;  /* 0x0000080cff037984 */ /* 0x004ea20008000800 */
[----:B------:R-:W-:-:S05]  /*0820*/  IMAD.MOV.U32 R4, RZ, RZ, 0x780 ;  /* 0x00000780ff047424 */ /* 0x000fca00078e00ff */
[----:B--2---:R-:W-:-:S05]  /*0830*/  LOP3.LUT R3, R3, 0x300, R4, 0xd8, !PT ;  /* 0x0000030003037812 */ /* 0x004fca00078ed804 */
[----:B------:R5:W-:Y:S02]  /*0840*/  STS [UR12+0x8], R3 ;  /* 0x00000803ff007988 */ /* 0x000be4000800080c */
.L_x_14:
[----:B------:R-:W-:Y:S05]  /*0850*/  @P3 BRA `(.L_x_16) ;  /* 0x0000000000283947 */ /* 0x000fea0003800000 */
[----:B--2345:R-:W2:Y:S02]  /*0860*/  LDS R3, [UR12+0x8] ;  /* 0x0000080cff037984 */ /* 0x03cea40008000800 */
[----:B--2---:R-:W-:-:S05]  /*0870*/  LOP3.LUT R3, R3, 0x1800, RZ, 0xb8, !PT ;  /* 0x0000180003037812 */ /* 0x004fca00078eb8ff */
[----:B------:R3:W-:Y:S02]  /*0880*/  STS [UR12+0x8], R3 ;  /* 0x00000803ff007988 */ /* 0x0007e4000800080c */
.L_x_15:
[----:B------:R-:W-:Y:S05]  /*0890*/  @P3 BREAK.RELIABLE B0 ;  /* 0x0000000000003942 */ /* 0x000fea0003800100 */
[----:B------:R-:W-:Y:S05]  /*08a0*/  @P3 BRA `(.L_x_17) ;  /* 0x0000000000243947 */ /* 0x000fea0003800000 */
[----:B------:R-:W4:Y:S01]  /*08b0*/  LDS R4, [UR12+0x8] ;  /* 0x0000080cff047984 */ /* 0x000f220008000800 */
[----:B--23--:R-:W-:-:S05]  /*08c0*/  IMAD.MOV.U32 R3, RZ, RZ, 0x6000 ;  /* 0x00006000ff037424 */ /* 0x00cfca00078e00ff */
[----:B----4-:R-:W-:-:S04]  /*08d0*/  LOP3.LUT R3, R4, 0x4000, R3, 0xd8, !PT ;  /* 0x0000400004037812 */ /* 0x010fc800078ed803 */
[----:B------:R-:W-:-:S05]  /*08e0*/  LOP3.LUT R3, R3, 0x400000, RZ, 0xb8, !PT ;  /* 0x0040000003037812 */ /* 0x000fca00078eb8ff */
[----:B------:R2:W-:Y:S02]  /*08f0*/  STS [UR12+0x8], R3 ;  /* 0x00000803ff007988 */ /* 0x0005e4000800080c */
.L_x_16:
[----:B------:R-:W-:Y:S05]  /*0900*/  BSYNC.RELIABLE B0 ;  /* 0x0000000000007941 */ /* 0x000fea0003800100 */
.L_x_13:
[----:B--2345:R-:W2:Y:S02]  /*0910*/  @!P3 LDS R3, [UR12+0x8] ;  /* 0x0000080cff03b984 */ /* 0x03cea40008000800 */
[----:B--2---:R-:W-:-:S05]  /*0920*/  @!P3 LOP3.LUT R3, R3, 0x8000, RZ, 0xb8, !PT ;  /* 0x000080000303b812 */ /* 0x004fca00078eb8ff */
[----:B------:R4:W-:Y:S02]  /*0930*/  @!P3 STS [UR12+0x8], R3 ;  /* 0x00000803ff00b988 */ /* 0x0009e4000800080c */
.L_x_17:
[----:B------:R-:W-:Y:S05]  /*0940*/  BSYNC.RECONVERGENT B1 ;  /* 0x0000000000017941 */ /* 0x000fea0003800200 */
.L_x_12:
[----:B------:R-:W-:Y:S05]  /*0950*/  WARPSYNC.ALL ;  /* 0x0000000000007948 */ /* 0x000fea0003800000 */
[----:B------:R-:W-:Y:S01]  /*0960*/  NOP ;  /* 0x0000000000007918 */ /* 0x000fe20000000000 */
[----:B------:R-:W5:Y:S02]  /*0970*/  LDC R6, c[0x0][0x39c] ;  /* 0x0000e700ff067b82 */ /* 0x000f640000000800 */
[----:B-----5:R-:W-:Y:S01]  /*0980*/  VIADD R6, R6, 0xffffffff ;  /* 0xffffffff06067836 */ /* 0x020fe20000000000 */
[----:B------:R-:W-:Y:S06]  /*0990*/  @P0 BRA `(.L_x_18) ;  /* 0x0000000000300947 */ /* 0x000fec0003800000 */
[----:B--234-:R-:W2:Y:S01]  /*09a0*/  S2R R3, SR_LANEID ;  /* 0x0000000000037919 */ /* 0x01cea20000000000 */
[----:B------:R-:W-:Y:S05]  /*09b0*/  WARPSYNC.ALL ;  /* 0x0000000000007948 */ /* 0x000fea0003800000 */
[----:B------:R-:W-:Y:S01]  /*09c0*/  NOP ;  /* 0x0000000000007918 */ /* 0x000fe20000000000 */
[----:B--2---:R-:W-:-:S05]  /*09d0*/  IMAD.SHL.U32 R3, R3, 0x4, RZ ;  /* 0x0000000403037824 */ /* 0x004fca00078e00ff */
[----:B------:R-:W2:Y:S01]  /*09e0*/  LDS R7, [R3+UR12] ;  /* 0x0000000c03077984 */ /* 0x000ea20008000800 */
[----:B------:R-:W-:-:S05]  /*09f0*/  IADD3 R4, P1, PT, R3, UR20, RZ ;  /* 0x0000001403047c10 */ /* 0x000fca000ff3e0ff */
[----:B------:R-:W-:-:S05]  /*0a00*/  IMAD.X R5, RZ, RZ, UR21, P1 ;  /* 0x00000015ff057e24 */ /* 0x000fca00088e06ff */
[----:B--2---:R5:W2:Y:S01]  /*0a10*/  ATOMG.E.EXCH.STRONG.GPU PT, RZ, [R4], R7 ;  /* 0x0000000704ff73a8 */ /* 0x004aa200041ee100 */
[----:B------:R-:W-:-:S04]  /*0a20*/  DEPBAR {5,4,3,2,1,0} ;  /* 0x0000003f0000791a */ /* 0x000fc80000000000 */
[----:B------:R-:W3:Y:S02]  /*0a30*/  CCTL.E.C.LDCU.IV.DEEP [UR20] ;  /* 0x0000000014007540 */ /* 0x000ee40009c08000 */
[----:B---3--:R5:W-:Y:S01]  /*0a40*/  UTMACCTL.IV [UR20] ;  /* 0x00000000140079b9 */ /* 0x008be20008000000 */
[----:B------:R-:W-:Y:S01]  /*0a50*/  NOP ;  /* 0x0000000000007918 */ /* 0x000fe20000000000 */
.L_x_18:
[----:B------:R-:W-:Y:S05]  /*0a60*/  @P0 BRA `(.L_x_19) ;  /* 0x00000000000c0947 */ /* 0x000fea0003800000 */
[----:B------:R0:W-:Y:S01]  /*0a70*/  UTMACMDFLUSH ;  /* 0x00000000000079b7 */ /* 0x0001e20000000000 */
[----:B------:R-:W-:Y:S05]  /*0a80*/  @P0 BRA `(.L_x_19) ;  /* 0x0000000000040947 */ /* 0x000fea0003800000 */
[----:B------:R-:W-:-:S04]  /*0a90*/  DEPBAR.LE SB0, 0x0 ;  /* 0x000080000000791a */ /* 0x000fc80000000000 */
.L_x_19:
[----:B------:R-:W-:Y:S05]  /*0aa0*/  WARPSYNC.ALL ;  /* 0x0000000000007948 */ /* 0x000fea0003800000 */
[----:B------:R-:W-:Y:S01]  /*0ab0*/  NOP ;  /* 0x0000000000007918 */ /* 0x000fe20000000000 */
[----:B--2---:R-:W-:Y:S06]  /*0ac0*/  BAR.SYNC.DEFER_BLOCKING 0x0 ;  /* 0x0000000000007b1d */ /* 0x004fec0000010000 */
[----:B------:R-:W-:Y:S02]  /*0ad0*/  BSSY.RECONVERGENT B1, `(.L_x_20) ;  /* 0x000000b000017945 */ /* 0x000fe40003800200 */
[----:B------:R-:W-:Y:S06]  /*0ae0*/  BAR.SYNC.DEFER_BLOCKING 0x0 ;  /* 0x0000000000007b1d */ /* 0x000fec0000010000 */
[----:B------:R2:W-:Y:S01]  /*0af0*/  @!P0 STS [R13], RZ ;  /* 0x000000ff0d008388 */ /* 0x0005e20000000800 */
[----:B------:R-:W-:Y:S01]  /*0b00*/  NOP ;  /* 0x0000000000007918 */ /* 0x000fe20000000000 */
[----:B------:R-:W-:Y:S05]  /*0b10*/  @P3 BRA `(.L_x_21) ;  /* 0x0000000000183947 */ /* 0x000fea0003800000 */
[----:B---34-:R-:W3:Y:S01]  /*0b20*/  LDS R3, [UR12+0x8] ;  /* 0x0000080cff037984 */ /* 0x018ee20008000800 */
[----:B------:R-:W4:Y:S01]  /*0b30*/  LDC.64 R8, c[0x0][0x388] ;  /* 0x0000e200ff087b82 */ /* 0x000f220000000a00 */
[----:B-----5:R-:W-:Y:S02]  /*0b40*/  IMAD.MOV.U32 R4, RZ, RZ, 0x70 ;  /* 0x00000070ff047424 */ /* 0x020fe400078e00ff */
[----:B----4-:R4:W-:Y:S03]  /*0b50*/  STS.64 [UR12], R8 ;  /* 0x00000008ff007988 */ /* 0x0109e60008000a0c */
[----:B---3--:R-:W-:-:S05]  /*0b60*/  LOP3.LUT R3, R3, 0x10, R4, 0xd8, !PT ;  /* 0x0000001003037812 */ /* 0x008fca00078ed804 */
[----:B------:R4:W-:Y:S02]  /*0b70*/  STS [UR12+0x8], R3 ;  /* 0x00000803ff007988 */ /* 0x0009e4000800080c */
.L_x_21:
[----:B-----5:R-:W-:Y:S05]  /*0b80*/  BSYNC.RECONVERGENT B1 ;  /* 0x0000000000017941 */ /* 0x020fea0003800200 */
.L_x_20:
[----:B------:R-:W-:Y:S04]  /*0b90*/  BSSY.RECONVERGENT B1, `(.L_x_22) ;  /* 0x000000a000017945 */ /* 0x000fe80003800200 */
[----:B------:R-:W-:Y:S05]  /*0ba0*/  @P3 BRA `(.L_x_23) ;  /* 0x0000000000203947 */ /* 0x000fea0003800000 */
[----:B---34-:R-:W3:Y:S01]  /*0bb0*/  LDS R3, [UR12+0x34] ;  /* 0x0000340cff037984 */ /* 0x018ee20008000800 */
[----:B------:R-:W-:Y:S02]  /*0bc0*/  IMAD.MOV.U32 R4, RZ, RZ, 0x3f000000 ;  /* 0x3f000000ff047424 */ /* 0x000fe400078e00ff */
[----:B------:R-:W-:Y:S01]  /*0bd0*/  @!P3 IMAD.MOV.U32 R5, RZ, RZ, 0x1f ;  /* 0x0000001fff05b424 */ /* 0x000fe200078e00ff */
[----:B------:R-:W4:Y:S02]  /*0be0*/  @!P3 LDS R8, [UR12+0x38] ;  /* 0x0000380cff08b984 */ /* 0x000f240008000800 */
[----:B---3--:R-:W-:Y:S02]  /*0bf0*/  LOP3.LUT R3, R3, 0xff000000, R4, 0xb8, !PT ;  /* 0xff00000003037812 */ /* 0x008fe400078eb804 */
[----:B----4-:R-:W-:-:S03]  /*0c00*/  @!P3 LOP3.LUT R4, R8, 0xff, R5, 0xb8, !PT ;  /* 0x000000ff0804b812 */ /* 0x010fc600078eb805 */
[----:B------:R5:W-:Y:S04]  /*0c10*/  STS [UR12+0x34], R3 ;  /* 0x00003403ff007988 */ /* 0x000be8000800080c */
[----:B------:R5:W-:Y:S02]  /*0c20*/  @!P3 STS [UR12+0x38], R4 ;  /* 0x00003804ff00b988 */ /* 0x000be4000800080c */
.L_x_23:
[----:B------:R-:W-:Y:S05]  /*0c30*/  BSYNC.RECONVERGENT B1 ;  /* 0x0000000000017941 */ /* 0x000fea0003800200 */
.L_x_22:
[----:B------:R-:W-:Y:S04]  /*0c40*/  BSSY.RECONVERGENT B1, `(.L_x_24) ;  /* 0x0000004000017945 */ /* 0x000fe80003800200 */
[----:B------:R-:W-:Y:S05]  /*0c50*/  @P3 BRA `(.L_x_25) ;  /* 0x0000000000083947 */ /* 0x000fea0003800000 */
[----:B------:R2:W-:Y:S04]  /*0c60*/  STS [UR12+0x24], R10 ;  /* 0x0000240aff007988 */ /* 0x0005e8000800080c */
[----:B------:R2:W-:Y:S02]  /*0c70*/  STS [UR12+0x20], R6 ;  /* 0x00002006ff007988 */ /* 0x0005e4000800080c */
.L_x_25:
[----:B------:R-:W-:Y:S05]  /*0c80*/  BSYNC.RECONVERGENT B1 ;  /* 0x0000000000017941 */ /* 0x000fea0003800200 */
.L_x_24:
[----:B------:R-:W-:Y:S04]  /*0c90*/  BSSY.RECONVERGENT B1, `(.L_x_26) ;  /* 0x000000e000017945 */ /* 0x000fe80003800200 */
[----:B------:R-:W-:Y:S05]  /*0ca0*/  @P3 BRA `(.L_x_27) ;  /* 0x0000000000303947 */ /* 0x000fea0003800000 */
[----:B-----5:R-:W5:Y:S01]  /*0cb0*/  LDS R4, [UR12+0x34] ;  /* 0x0000340cff047984 */ /* 0x020f620008000800 */
[----:B--2---:R-:W2:Y:S03]  /*0cc0*/  LDC.64 R10, c[0x0][0x3b0] ;  /* 0x0000ec00ff0a7b82 */ /* 0x004ea60000000a00 */
[----:B---34-:R-:W3:Y:S01]  /*0cd0*/  LDS R3, [UR12+0x1c] ;  /* 0x00001c0cff037984 */ /* 0x018ee20008000800 */
[C---:B--2---:R-:W-:Y:S01]  /*0ce0*/  SHF.L.U64.HI R8, R10.reuse, 0x1, R11 ;  /* 0x000000010a087819 */ /* 0x044fe2000001020b */
[----:B------:R-:W-:-:S03]  /*0cf0*/  IMAD.SHL.U32 R5, R10, 0x2, RZ ;  /* 0x000000020a057824 */ /* 0x000fc600078e00ff */
[--C-:B------:R-:W-:Y:S02]  /*0d00*/  SHF.R.U32.HI R10, RZ, 0x4, R8.reuse ;  /* 0x00000004ff0a7819 */ /* 0x100fe40000011608 */
[----:B------:R-:W-:-:S05]  /*0d10*/  SHF.R.U64 R5, R5, 0x4, R8 ;  /* 0x0000000405057819 */ /* 0x000fca0000001208 */
[----:B------:R2:W-:Y:S01]  /*0d20*/  STS [UR12+0xc], R5 ;  /* 0x00000c05ff007988 */ /* 0x0005e2000800080c */
[----:B-----5:R-:W-:Y:S02]  /*0d30*/  LOP3.LUT R4, R4, 0x7, RZ, 0xb8, !PT ;  /* 0x0000000704047812 */ /* 0x020fe400078eb8ff */
[----:B---3--:R-:W-:-:S03]  /*0d40*/  LOP3.LUT R3, R3, 0xf, R10, 0xb8, !PT ;  /* 0x0000000f03037812 */ /* 0x008fc600078eb80a */
[----:B------:R2:W-:Y:S04]  /*0d50*/  STS [UR12+0x34], R4 ;  /* 0x00003404ff007988 */ /* 0x0005e8000800080c */
[----:B------:R2:W-:Y:S02]  /*0d60*/  STS [UR12+0x1c], R3 ;  /* 0x00001c03ff007988 */ /* 0x0005e4000800080c */
.L_x_27:
[----:B------:R-:W-:Y:S05]  /*0d70*/  BSYNC.RECONVERGENT B1 ;  /* 0x0000000000017941 */ /* 0x000fea0003800200 */
.L_x_26:
[----:B------:R-:W-:Y:S04]  /*0d80*/  BSSY.RECONVERGENT B2, `(.L_x_28) ;  /* 0x000001a000027945 */ /* 0x000fe80003800200 */
[----:B------:R-:W-:Y:S04]  /*0d90*/  BSSY.RELIABLE B1, `(.L_x_29) ;  /* 0x0000015000017945 */ /* 0x000fe80003800100 */
[----:B------:R-:W-:Y:S05]  /*0da0*/  @P3 BRA `(.L_x_30) ;  /* 0x0000000000203947 */ /* 0x000fea0003800000 */
[----:B--2345:R-:W2:Y:S02]  /*0db0*/  LDS R3, [UR12+0x34] ;  /* 0x0000340cff037984 */ /* 0x03cea40008000800 */
[----:B--2---:R-:W-:-:S05]  /*0dc0*/  LOP3.LUT R3, R3, 0x38, RZ, 0xb8, !PT ;  /* 0x0000003803037812 */ /* 0x004fca00078eb8ff */
[----:B------:R2:W-:Y:S01]  /*0dd0*/  STS [UR12+0x34], R3 ;  /* 0x00003403ff007988 */ /* 0x0005e2000800080c */
[----:B------:R-:W-:Y:S05]  /*0de0*/  @P3 BRA `(.L_x_31) ;  /* 0x0000000000203947 */ /* 0x000fea0003800000 */
[----:B--2---:R-:W2:Y:S01]  /*0df0*/  LDS R3, [UR12+0x8] ;  /* 0x0000080cff037984 */ /* 0x004ea20008000800 */
[----:B------:R-:W-:-:S05]  /*0e00*/  IMAD.MOV.U32 R4, RZ, RZ, 0x780 ;  /* 0x00000780ff047424 */ /* 0x000fca00078e00ff */
[----:B--2---:R-:W-:-:S05]  /*0e10*/  LOP3.LUT R3, R3, 0x300, R4, 0xd8, !PT ;  /* 0x0000030003037812 */ /* 0x004fca00078ed804 */
[----:B------:R2:W-:Y:S02]  /*0e20*/  STS [UR12+0x8], R3 ;  /* 0x00000803ff007988 */ /* 0x0005e4000800080c */
.L_x_30:
[----:B------:R-:W-:Y:S05]  /*0e30*/  @P3 BRA `(.L_x_32) ;  /* 0x0000000000283947 */ /* 0x000fea0003800000 */
[----:B--2345:R-:W2:Y:S02]  /*0e40*/  LDS R3, [UR12+0x8] ;  /* 0x0000080cff037984 */ /* 0x03cea40008000800 */
[----:B--2---:R-:W-:-:S05]  /*0e50*/  LOP3.LUT R3, R3, 0x1800, RZ, 0xb8, !PT ;  /* 0x0000180003037812 */ /* 0x004fca00078eb8ff */
[----:B------:R3:W-:Y:S02]  /*0e60*/  STS [UR12+0x8], R3 ;  /* 0x00000803ff007988 */ /* 0x0007e4000800080c */
.L_x_31:
[----:B------:R-:W-:Y:S05]  /*0e70*/  @P3 BREAK.RELIABLE B1 ;  /* 0x0000000000013942 */ /* 0x000fea0003800100 */
[----:B------:R-:W-:Y:S05]  /*0e80*/  @P3 BRA `(.L_x_33) ;  /* 0x0000000000243947 */ /* 0x000fea0003800000 */
[----:B--23--:R-:W2:Y:S01]  /*0e90*/  LDS R3, [UR12+0x8] ;  /* 0x0000080cff037984 */ /* 0x00cea20008000800 */
[----:B------:R-:W-:-:S05]  /*0ea0*/  IMAD.MOV.U32 R4, RZ, RZ, 0x6000 ;  /* 0x00006000ff047424 */ /* 0x000fca00078e00ff */
[----:B--2---:R-:W-:-:S04]  /*0eb0*/  LOP3.LUT R3, R3, 0x6000, R4, 0xd8, !PT ;  /* 0x0000600003037812 */ /* 0x004fc800078ed804 */
[----:B------:R-:W-:-:S05]  /*0ec0*/  LOP3.LUT R3, R3, 0x400000, RZ, 0xb8, !PT ;  /* 0x0040000003037812 */ /* 0x000fca00078eb8ff */
[----:B------:R2:W-:Y:S02]  /*0ed0*/  STS [UR12+0x8], R3 ;  /* 0x00000803ff007988 */ /* 0x0005e4000800080c */
.L_x_32:
[----:B------:R-:W-:Y:S05]  /*0ee0*/  BSYNC.RELIABLE B1 ;  /* 0x0000000000017941 */ /* 0x000fea0003800100 */
.L_x_29:
[----:B--2345:R-:W2:Y:S02]  /*0ef0*/  @!P3 LDS R3, [UR12+0x8] ;  /* 0x0000080cff03b984 */ /* 0x03cea40008000800 */
[----:B--2---:R-:W-:-:S05]  /*0f00*/  @!P3 LOP3.LUT R3, R3, 0x8000, RZ, 0xb8, !PT ;  /* 0x000080000303b812 */ /* 0x004fca00078eb8ff */
[----:B------:R4:W-:Y:S02]  /*0f10*/  @!P3 STS [UR12+0x8], R3 ;  /* 0x00000803ff00b988 */ /* 0x0009e4000800080c */
.L_x_33:
[----:B------:R-:W-:Y:S05]  /*0f20*/  BSYNC.RECONVERGENT B2 ;  /* 0x0000000000027941 */ /* 0x000fea0003800200 */
.L_x_28:
[----:B------:R-:W-:Y:S05]  /*0f30*/  WARPSYNC.ALL ;  /* 0x0000000000007948 */ /* 0x000fea0003800000 */
[----:B------:R-:W-:Y:S01]  /*0f40*/  NOP ;  /* 0x0000000000007918 */ /* 0x000fe20000000000 */
[----:B------:R-:W-:-:S04]  /*0f50*/  UIADD3 UR5, UPT, UPT, UR4, 0x80, URZ ;  /* 0x0000008004057890 */ /* 0x000fc8000fffe0ff */
[----:B------:R-:W-:-:S04]  /*0f60*/  UIADD3 UR22, UP0, UPT, UR5, UR14, URZ ;  /* 0x0000000e05167290 */ /* 0x000fc8000ff1e0ff */
[----:B------:R-:W-:Y:S01]  /*0f70*/  ULEA.HI.X.SX32 UR23, UR5, UR15, 0x1, UP0 ;  /* 0x0000000f05177291 */ /* 0x000fe200080f0eff */
[----:B------:R-:W-:Y:S11]  /*0f80*/  @P0 BRA `(.L_x_34) ;  /* 0x0000000000300947 */ /* 0x000ff60003800000 */
        /* <DEDUP_REMOVED lines=12> */
.L_x_34:
[----:B------:R-:W-:Y:S05]  /*1050*/  @P0 BRA `(.L_x_35) ;  /* 0x00000000000c0947 */ /* 0x000fea0003800000 */
[----:B------:R0:W-:Y:S01]  /*1060*/  UTMACMDFLUSH ;  /* 0x00000000000079b7 */ /* 0x0001e20000000000 */
[----:B------:R-:W-:Y:S05]  /*1070*/  @P0 BRA `(.L_x_35) ;  /* 0x0000000000040947 */ /* 0x000fea0003800000 */
[----:B------:R-:W-:-:S04]  /*1080*/  DEPBAR.LE SB0, 0x0 ;  /* 0x000080000000791a */ /* 0x000fc80000000000 */
.L_x_35:
        /* <DEDUP_REMOVED lines=8> */
[----:B---345:R-:W3:Y:S01]  /*1110*/  LDS R3, [UR12+0x8] ;  /* 0x0000080cff037984 */ /* 0x038ee20008000800 */
[----:B------:R-:W4:Y:S01]  /*1120*/  LDC.64 R8, c[0x0][0x390] ;  /* 0x0000e400ff087b82 */ /* 0x000f220000000a00 */
[----:B------:R-:W-:Y:S02]  /*1130*/  IMAD.MOV.U32 R4, RZ, RZ, 0x70 ;  /* 0x00000070ff047424 */ /* 0x000fe400078e00ff */
[----:B----4-:R4:W-:Y:S03]  /*1140*/  STS.64 [UR12], R8 ;  /* 0x00000008ff007988 */ /* 0x0109e60008000a0c */
[----:B---3--:R-:W-:-:S05]  /*1150*/  LOP3.LUT R3, R3, 0x10, R4, 0xd8, !PT ;  /* 0x0000001003037812 */ /* 0x008fca00078ed804 */
[----:B------:R4:W-:Y:S02]  /*1160*/  STS [UR12+0x8], R3 ;  /* 0x00000803ff007988 */ /* 0x0009e4000800080c */
.L_x_37:
[----:B-----5:R-:W-:Y:S05]  /*1170*/  BSYNC.RECONVERGENT B2 ;  /* 0x0000000000027941 */ /* 0x020fea0003800200 */
.L_x_36:
[----:B------:R-:W-:Y:S04]  /*1180*/  BSSY.RECONVERGENT B3, `(.L_x_38) ;  /* 0x0000011000037945 */ /* 0x000fe80003800200 */
[----:B------:R-:W-:Y:S04]  /*1190*/  BSSY.RELIABLE B2, `(.L_x_39) ;  /* 0x000000e000027945 */ /* 0x000fe80003800100 */
[----:B------:R-:W-:Y:S05]  /*11a0*/  @P3 BRA `(.L_x_40) ;  /* 0x0000000000243947 */ /* 0x000fea0003800000 */
[----:B---34-:R-:W3:Y:S01]  /*11b0*/  LDS R3, [UR12+0x34] ;  /* 0x0000340cff037984 */ /* 0x018ee20008000800 */
[----:B------:R-:W-:-:S05]  /*11c0*/  IMAD.MOV.U32 R4, RZ, RZ, 0x3f000000 ;  /* 0x3f000000ff047424 */ /* 0x000fca00078e00ff */
[----:B---3--:R-:W-:-:S05]  /*11d0*/  LOP3.LUT R3, R3, 0xff000000, R4, 0xb8, !PT ;  /* 0xff00000003037812 */ /* 0x008fca00078eb804 */
[----:B------:R3:W-:Y:S01]  /*11e0*/  STS [UR12+0x34], R3 ;  /* 0x00003403ff007988 */ /* 0x0007e2000800080c */
[----:B------:R-:W-:Y:S05]  /*11f0*/  @P3 BRA `(.L_x_41) ;  /* 0x00000000001c3947 */ /* 0x000fea0003800000 */
[----:B---3--:R-:W3:Y:S01]  /*1200*/  LDS R3, [UR12+0x38] ;  /* 0x0000380cff037984 */ /* 0x008ee20008000800 */
[----:B------:R-:W-:-:S05]  /*1210*/  IMAD.MOV.U32 R4, RZ, RZ, 0x3f ;  /* 0x0000003fff047424 */ /* 0x000fca00078e00ff */
[----:B---3--:R-:W-:-:S05]  /*1220*/  LOP3.LUT R3, R3, 0xff, R4, 0xb8, !PT ;  /* 0x000000ff03037812 */ /* 0x008fca00078eb804 */
[----:B------:R5:W-:Y:S02]  /*1230*/  STS [UR12+0x38], R3 ;  /* 0x00003803ff007988 */ /* 0x000be4000800080c */
.L_x_40:
[----:B------:R-:W-:Y:S05]  /*1240*/  @P3 BREAK.RELIABLE B2 ;  /* 0x0000000000023942 */ /* 0x000fea0003800100 */
[----:B------:R-:W-:Y:S05]  /*1250*/  @P3 BRA `(.L_x_42) ;  /* 0x00000000000c3947 */ /* 0x000fea0003800000 */
[----:B------:R2:W-:Y:S02]  /*1260*/  STS [UR12+0x20], R6 ;  /* 0x00002006ff007988 */ /* 0x0005e4000800080c */
.L_x_41:
[----:B------:R-:W-:Y:S05]  /*1270*/  BSYNC.RELIABLE B2 ;  /* 0x0000000000027941 */ /* 0x000fea0003800100 */
.L_x_39:
[----:B------:R2:W-:Y:S02]  /*1280*/  @!P3 STS [UR12+0x24], R2 ;  /* 0x00002402ff00b988 */ /* 0x0005e4000800080c */
.L_x_42:
[----:B------:R-:W-:Y:S05]  /*1290*/  BSYNC.RECONVERGENT B3 ;  /* 0x0000000000037941 */ /* 0x000fea0003800200 */
.L_x_38:
[----:B------:R-:W-:Y:S05]  /*12a0*/  WARPSYNC.ALL ;  /* 0x0000000000007948 */ /* 0x000fea0003800000 */
[----:B------:R-:W-:Y:S01]  /*12b0*/  NOP ;  /* 0x0000000000007918 */ /* 0x000fe20000000000 */
[----:B------:R-:W-:Y:S04]  /*12c0*/  BSSY.RECONVERGENT B3, `(.L_x_43) ;  /* 0x000000e000037945 */ /* 0x000fe80003800200 */
[----:B------:R-:W-:Y:S05]  /*12d0*/  @P3 BRA `(.L_x_44) ;  /* 0x0000000000303947 */ /* 0x000fea0003800000 */
[----:B---345:R-:W3:Y:S01]  /*12e0*/  LDS R3, [UR12+0x34] ;  /* 0x0000340cff037984 */ /* 0x038ee20008000800 */
[----:B------:R-:W4:Y:S03]  /*12f0*/  LDC.64 R4, c[0x0][0x3b8] ;  /* 0x0000ee00ff047b82 */ /* 0x000f260000000a00 */
[----:B--2---:R-:W2:Y:S01]  /*1300*/  LDS R2, [UR12+0x1c] ;  /* 0x00001c0cff027984 */ /* 0x004ea20008000800 */
[C---:B----4-:R-:W-:Y:S01]  /*1310*/  SHF.L.U64.HI R5, R4.reuse, 0x1, R5 ;  /* 0x0000000104057819 */ /* 0x050fe20000010205 */
[----:B------:R-:W-:-:S03]  /*1320*/  IMAD.SHL.U32 R4, R4, 0x2, RZ ;  /* 0x0000000204047824 */ /* 0x000fc600078e00ff */
[--C-:B------:R-:W-:Y:S02]  /*1330*/  SHF.R.U32.HI R7, RZ, 0x4, R5.reuse ;  /* 0x00000004ff077819 */ /* 0x100fe40000011605 */
[----:B------:R-:W-:-:S05]  /*1340*/  SHF.R.U64 R4, R4, 0x4, R5 ;  /* 0x0000000404047819 */ /* 0x000fca0000001205 */
[----:B------:R4:W-:Y:S01]  /*1350*/  STS [UR12+0xc], R4 ;  /* 0x00000c04ff007988 */ /* 0x0009e2000800080c */
[----:B---3--:R-:W-:Y:S02]  /*1360*/  LOP3.LUT R3, R3, 0x7, RZ, 0xb8, !PT ;  /* 0x0000000703037812 */ /* 0x008fe400078eb8ff */
[----:B--2---:R-:W-:-:S03]  /*1370*/  LOP3.LUT R2, R2, 0xf, R7, 0xb8, !PT ;  /* 0x0000000f02027812 */ /* 0x004fc600078eb807 */
[----:B------:R4:W-:Y:S04]  /*1380*/  STS [UR12+0x34], R3 ;  /* 0x00003403ff007988 */ /* 0x0009e8000800080c */
[----:B------:R4:W-:Y:S02]  /*1390*/  STS [UR12+0x1c], R2 ;  /* 0x00001c02ff007988 */ /* 0x0009e4000800080c */
.L_x_44:
[----:B------:R-:W-:Y:S05]  /*13a0*/  BSYNC.RECONVERGENT B3 ;  /* 0x0000000000037941 */ /* 0x000fea0003800200 */
.L_x_43:
[----:B------:R-:W-:Y:S04]  /*13b0*/  BSSY.RECONVERGENT B4, `(.L_x_45) ;  /* 0x000001a000047945 */ /* 0x000fe80003800200 */
[----:B------:R-:W-:Y:S04]  /*13c0*/  BSSY.RELIABLE B3, `(.L_x_46) ;  /* 0x0000015000037945 */ /* 0x000fe80003800100 */
[----:B------:R-:W-:Y:S05]  /*13d0*/  @P3 BRA `(.L_x_47) ;  /* 0x0000000000203947 */ /* 0x000fea0003800000 */
[----:B--2-4-:R-:W2:Y:S02]  /*13e0*/  LDS R2, [UR12+0x34] ;  /* 0x0000340cff027984 */ /* 0x014ea40008000800 */
[----:B--2---:R-:W-:-:S05]  /*13f0*/  LOP3.LUT R2, R2, 0x38, RZ, 0xb8, !PT ;  /* 0x0000003802027812 */ /* 0x004fca00078eb8ff */
[----:B------:R2:W-:Y:S01]  /*1400*/  STS [UR12+0x34], R2 ;  /* 0x00003402ff007988 */ /* 0x0005e2000800080c */
[----:B------:R-:W-:Y:S05]  /*1410*/  @P3 BRA `(.L_x_48) ;  /* 0x0000000000203947 */ /* 0x000fea0003800000 */
[----:B--2---:R-:W2:Y:S01]  /*1420*/  LDS R2, [UR12+0x8] ;  /* 0x0000080cff027984 */ /* 0x004ea20008000800 */
[----:B---3-5:R-:W-:-:S05]  /*1430*/  IMAD.MOV.U32 R3, RZ, RZ, 0x780 ;  /* 0x00000780ff037424 */ /* 0x028fca00078e00ff */
[----:B--2---:R-:W-:-:S05]  /*1440*/  LOP3.LUT R2, R2, 0x300, R3, 0xd8, !PT ;  /* 0x0000030002027812 */ /* 0x004fca00078ed803 */
[----:B------:R2:W-:Y:S02]  /*1450*/  STS [UR12+0x8], R2 ;  /* 0x00000802ff007988 */ /* 0x0005e4000800080c */
.L_x_47:
[----:B------:R-:W-:Y:S05]  /*1460*/  @P3 BRA `(.L_x_49) ;  /* 0x0000000000283947 */ /* 0x000fea0003800000 */
[----:B--2-4-:R-:W2:Y:S02]  /*1470*/  LDS R2, [UR12+0x8] ;  /* 0x0000080cff027984 */ /* 0x014ea40008000800 */
[----:B--2---:R-:W-:-:S05]  /*1480*/  LOP3.LUT R2, R2, 0x1800, RZ, 0xb8, !PT ;  /* 0x0000180002027812 */ /* 0x004fca00078eb8ff */
[----:B------:R4:W-:Y:S02]  /*1490*/  STS [UR12+0x8], R2 ;  /* 0x00000802ff007988 */ /* 0x0009e4000800080c */
.L_x_48:
[----:B------:R-:W-:Y:S05]  /*14a0*/  @P3 BREAK.RELIABLE B3 ;  /* 0x0000000000033942 */ /* 0x000fea0003800100 */
[----:B------:R-:W-:Y:S05]  /*14b0*/  @P3 BRA `(.L_x_50) ;  /* 0x0000000000243947 */ /* 0x000fea0003800000 */
[----:B--2-4-:R-:W2:Y:S01]  /*14c0*/  LDS R2, [UR12+0x8] ;  /* 0x0000080cff027984 */ /* 0x014ea20008000800 */
[----:B---3-5:R-:W-:-:S05]  /*14d0*/  IMAD.MOV.U32 R3, RZ, RZ, 0x6000 ;  /* 0x00006000ff037424 */ /* 0x028fca00078e00ff */
[----:B--2---:R-:W-:-:S04]  /*14e0*/  LOP3.LUT R2, R2, 0x6000, R3, 0xd8, !PT ;  /* 0x0000600002027812 */ /* 0x004fc800078ed803 */
[----:B------:R-:W-:-:S05]  /*14f0*/  LOP3.LUT R2, R2, 0x400000, RZ, 0xb8, !PT ;  /* 0x0040000002027812 */ /* 0x000fca00078eb8ff */
[----:B------:R2:W-:Y:S02]  /*1500*/  STS [UR12+0x8], R2 ;  /* 0x00000802ff007988 */ /* 0x0005e4000800080c */
.L_x_49:
[----:B------:R-:W-:Y:S05]  /*1510*/  BSYNC.RELIABLE B3 ;  /* 0x0000000000037941 */ /* 0x000fea0003800100 */
.L_x_46:
[----:B--2-4-:R-:W2:Y:S02]  /*1520*/  @!P3 LDS R2, [UR12+0x8] ;  /* 0x0000080cff02b984 */ /* 0x014ea40008000800 */
[----:B--2---:R-:W-:-:S05]  /*1530*/  @!P3 LOP3.LUT R2, R2, 0x8000, RZ, 0xb8, !PT ;  /* 0x000080000202b812 */ /* 0x004fca00078eb8ff */
[----:B------:R2:W-:Y:S02]  /*1540*/  @!P3 STS [UR12+0x8], R2 ;  /* 0x00000802ff00b988 */ /* 0x0005e4000800080c */
.L_x_50:
[----:B------:R-:W-:Y:S05]  /*1550*/  BSYNC.RECONVERGENT B4 ;  /* 0x0000000000047941 */ /* 0x000fea0003800200 */
.L_x_45:
[----:B------:R-:W-:Y:S05]  /*1560*/  WARPSYNC.ALL ;  /* 0x0000000000007948 */ /* 0x000fea0003800000 */
[----:B------:R-:W-:Y:S01]  /*1570*/  NOP ;  /* 0x0000000000007918 */ /* 0x000fe20000000000 */
[----:B------:R-:W-:-:S04]  /*1580*/  UIADD3 UR4, UPT, UPT, UR4, 0x100, URZ ;  /* 0x0000010004047890 */ /* 0x000fc8000fffe0ff */
[----:B------:R-:W-:-:S04]  /*1590*/  UIADD3 UR14, UP0, UPT, UR4, UR14, URZ ;  /* 0x0000000e040e7290 */ /* 0x000fc8000ff1e0ff */
[----:B------:R-:W-:Y:S01]  /*15a0*/  ULEA.HI.X.SX32 UR15, UR4, UR15, 0x1, UP0 ;  /* 0x0000000f040f7291 */ /* 0x000fe200080f0eff */
[----:B------:R-:W-:Y:S11]  /*15b0*/  @P0 BRA `(.L_x_51) ;  /* 0x0000000000300947 */ /* 0x000ff60003800000 */
[----:B--2-4-:R-:W2:Y:S01]  /*15c0*/  S2R R2, SR_LANEID ;  /* 0x0000000000027919 */ /* 0x014ea20000000000 */
[----:B------:R-:W-:Y:S05]  /*15d0*/  WARPSYNC.ALL ;  /* 0x0000000000007948 */ /* 0x000fea0003800000 */
[----:B------:R-:W-:Y:S01]  /*15e0*/  NOP ;  /* 0x0000000000007918 */ /* 0x000fe20000000000 */
[----:B--2---:R-:W-:-:S05]  /*15f0*/  IMAD.SHL.U32 R4, R2, 0x4, RZ ;  /* 0x0000000402047824 */ /* 0x004fca00078e00ff */
[----:B------:R-:W2:Y:S01]  /*1600*/  LDS R5, [R4+UR12] ;  /* 0x0000000c04057984 */ /* 0x000ea20008000800 */
[----:B------:R-:W-:-:S05]  /*1610*/  IADD3 R2, P1, PT, R4, UR14, RZ ;  /* 0x0000000e04027c10 */ /* 0x000fca000ff3e0ff */
[----:B---3-5:R-:W-:-:S05]  /*1620*/  IMAD.X R3, RZ, RZ, UR15, P1 ;  /* 0x0000000fff037e24 */ /* 0x028fca00088e06ff */
[----:B--2---:R2:W3:Y:S01]  /*1630*/  ATOMG.E.EXCH.STRONG.GPU PT, RZ, [R2], R5 ;  /* 0x0000000502ff73a8 */ /* 0x0044e200041ee100 */
[----:B------:R-:W-:-:S04]  /*1640*/  DEPBAR {5,4,3,2,1,0} ;  /* 0x0000003f0000791a */ /* 0x000fc80000000000 */
[----:B------:R-:W4:Y:S02]  /*1650*/  CCTL.E.C.LDCU.IV.DEEP [UR14] ;  /* 0x000000000e007540 */ /* 0x000f240009c08000 */
[----:B----4-:R2:W-:Y:S01]  /*1660*/  UTMACCTL.IV [UR14] ;  /* 0x000000000e0079b9 */ /* 0x0105e20008000000 */
[----:B------:R-:W-:Y:S01]  /*1670*/  NOP ;  /* 0x0000000000007918 */ /* 0x000fe20000000000 */
.L_x_51:
[----:B------:R-:W-:Y:S05]  /*1680*/  @P0 BRA `(.L_x_52) ;  /* 0x00000000000c0947 */ /* 0x000fea0003800000 */
[----:B------:R0:W-:Y:S01]  /*1690*/  UTMACMDFLUSH ;  /* 0x00000000000079b7 */ /* 0x0001e20000000000 */
[----:B------:R-:W-:Y:S05]  /*16a0*/  @P0 BRA `(.L_x_52) ;  /* 0x0000000000040947 */ /* 0x000fea0003800000 */
[----:B------:R-:W-:-:S04]  /*16b0*/  DEPBAR.LE SB0, 0x0 ;  /* 0x000080000000791a */ /* 0x000fc80000000000 */
.L_x_52:
[----:B------:R-:W-:Y:S05]  /*16c0*/  WARPSYNC.ALL ;  /* 0x0000000000007948 */ /* 0x000fea0003800000 */
[----:B------:R-:W-:Y:S01]  /*16d0*/  NOP ;  /* 0x0000000000007918 */ /* 0x000fe20000000000 */
[----:B---3--:R-:W-:Y:S01]  /*16e0*/  BAR.SYNC.DEFER_BLOCKING 0x0 ;  /* 0x0000000000007b1d */ /* 0x008fe20000010000 */
[----:B--2-4-:R-:W-:Y:S01]  /*16f0*/  SHF.R.U32.HI R2, RZ, 0x5, R0 ;  /* 0x00000005ff027819 */ /* 0x014fe20000011600 */
[----:B------:R-:W-:-:S03]  /*1700*/  USHF.L.U32 UR16, UR16, 0x7, URZ ;  /* 0x0000000710107899 */ /* 0x000fc600080006ff */
[----:B------:R-:W-:Y:S01]  /*1710*/  R2UR UR13, R2 ;  /* 0x00000000020d72ca */ /* 0x000fe200000e0000 */
[----:B------:R-:W-:Y:S01]  /*1720*/  VOTEU.ALL UP0, P3 ;  /* 0x0000000000ff7886 */ /* 0x000fe20001800000 */
[----:B------:R-:W-:Y:S01]  /*1730*/  UMOV UR4, 0x1 ;  /* 0x0000000100047882 */ /* 0x000fe20000000000 */
[----:B------:R-:W-:Y:S01]  /*1740*/  VOTEU.ALL UP1, P3 ;  /* 0x0000000000ff7886 */ /* 0x000fe20001820000 */
[----:B------:R-:W-:Y:S02]  /*1750*/  BSSY.RECONVERGENT B4, `(.L_x_53) ;  /* 0x0000018000047945 */ /* 0x000fe40003800200 */
[----:B------:R-:W-:-:S04]  /*1760*/  @!UP0 UIADD3 UR8, UPT, UPT, -UR4, 0x100000, URZ ;  /* 0x0010000004088890 */ /* 0x000fc8000fffe1ff */
[----:B------:R-:W-:Y:S02]  /*1770*/  @!UP0 USHF.L.U32 UR9, UR8, 0xb, URZ ;  /* 0x0000000b08098899 */ /* 0x000fe400080006ff */
[----:B------:R-:W-:Y:S02]  /*1780*/  @!UP0 USHF.L.U32 UR8, UR8, 0x1, URZ ;  /* 0x0000000108088899 */ /* 0x000fe400080006ff */
[----:B------:R-:W-:-:S04]  /*1790*/  @!UP0 UIADD3 UR4, UPT, UPT, -UR4, 0x100000, URZ ;  /* 0x0010000004048890 */ /* 0x000fc8000fffe1ff */
[----:B------:R-:W-:Y:S02]  /*17a0*/  @!UP0 USHF.L.U32 UR5, UR4, 0xb, URZ ;  /* 0x0000000b04058899 */ /* 0x000fe400080006ff */
[----:B------:R-:W-:Y:S01]  /*17b0*/  @!UP0 USHF.L.U32 UR4, UR4, 0x1, URZ ;  /* 0x0000000104048899 */ /* 0x000fe200080006ff */
[----:B------:R-:W-:Y:S01]  /*17c0*/  VOTEU.ALL UP0, P3 ;  /* 0x0000000000ff7886 */ /* 0x000fe20001800000 */
[----:B------:R-:W2:Y:S04]  /*17d0*/  FENCE.VIEW.ASYNC.S ;  /* 0x00000000000073c6 */ /* 0x000ea80000000000 */
[----:B--2---:R2:W3:Y:S06]  /*17e0*/  @!UP0 SYNCS.EXCH.64 URZ, [UR12+0x9000], UR8 ;  /* 0x009000080cff85b2 */ /* 0x0044ec0008000100 */
[----:B------:R2:W3:Y:S02]  /*17f0*/  @!UP1 SYNCS.EXCH.64 URZ, [UR12+0x9020], UR4 ;  /* 0x009020040cff95b2 */ /* 0x0004e40008000100 */
[----:B---3--:R-:W-:Y:S06]  /*1800*/  BAR.SYNC.DEFER_BLOCKING 0x0 ;  /* 0x0000000000007b1d */ /* 0x008fec0000010000 */
[----:B------:R-:W-:Y:S05]  /*1810*/  @P3 BRA `(.L_x_54) ;  /* 0x00000000002c3947 */ /* 0x000fea0003800000 */
[----:B--2---:R-:W-:Y:S02]  /*1820*/  UMOV UR4, 0x1 ;  /* 0x0000000100047882 */ /* 0x004fe40000000000 */
[----:B------:R-:W-:-:S04]  /*1830*/  UIADD3 UR8, UPT, UPT, -UR4, 0x100000, URZ ;  /* 0x0010000004087890 */ /* 0x000fc8000fffe1ff */
[----:B------:R-:W-:Y:S02]  /*1840*/  USHF.L.U32 UR9, UR8, 0xb, URZ ;  /* 0x0000000b08097899 */ /* 0x000fe400080006ff */
[----:B------:R-:W-:Y:S02]  /*1850*/  USHF.L.U32 UR8, UR8, 0x1, URZ ;  /* 0x0000000108087899 */ /* 0x000fe400080006ff */
[----:B------:R-:W-:-:S04]  /*1860*/  UIADD3 UR4, UPT, UPT, -UR4, 0x100000, URZ ;  /* 0x0010000004047890 */ /* 0x000fc8000fffe1ff */
[----:B------:R-:W-:Y:S02]  /*1870*/  USHF.L.U32 UR5, UR4, 0xb, URZ ;  /* 0x0000000b04057899 */ /* 0x000fe400080006ff */
[----:B------:R-:W-:Y:S01]  /*1880*/  USHF.L.U32 UR4, UR4, 0x1, URZ ;  /* 0x0000000104047899 */ /* 0x000fe200080006ff */
[----:B------:R-:W2:Y:S03]  /*1890*/  FENCE.VIEW.ASYNC.S ;  /* 0x00000000000073c6 */ /* 0x000ea60000000000 */
[----:B--2---:R3:W4:Y:S08]  /*18a0*/  SYNCS.EXCH.64 URZ, [UR12+0x9008], UR8 ;  /* 0x009008080cff75b2 */ /* 0x0047300008000100 */
[----:B------:R3:W2:Y:S02]  /*18b0*/  SYNCS.EXCH.64 URZ, [UR12+0x9028], UR4 ;  /* 0x009028040cff75b2 */ /* 0x0006a40008000100 */
[----:B---3--:R-:W-:Y:S01]  /*18c0*/  NOP ;  /* 0x0000000000007918 */ /* 0x008fe20000000000 */
.L_x_54:
[----:B--2---:R-:W-:Y:S05]  /*18d0*/  BSYNC.RECONVERGENT B4 ;  /* 0x0000000000047941 */ /* 0x004fea0003800200 */
.L_x_53:
[----:B----4-:R-:W-:Y:S01]  /*18e0*/  BAR.SYNC.DEFER_BLOCKING 0x0 ;  /* 0x0000000000007b1d */ /* 0x010fe20000010000 */
[----:B------:R-:W-:Y:S01]  /*18f0*/  UIADD3 UR10, UPT, UPT, UR12, 0x9020, URZ ;  /* 0x000090200c0a7890 */ /* 0x000fe2000fffe0ff */
[----:B------:R-:W-:Y:S01]  /*1900*/  ISETP.GE.AND P0, PT, R12, 0x1, PT ;  /* 0x000000010c00780c */ /* 0x000fe20003f06270 */
[----:B------:R-:W-:-:S03]  /*1910*/  USHF.L.U32 UR11, UR7, 0x6, URZ ;  /* 0x00000006070b7899 */ /* 0x000fc600080006ff */
[----:B------:R-:W-:Y:S04]  /*1920*/  BSSY.RECONVERGENT B4, `(.L_x_55) ;  /* 0x000000d000047945 */ /* 0x000fe80003800200 */
[----:B------:R-:W-:Y:S05]  /*1930*/  @P3 BRA `(.L_x_56) ;  /* 0x00000000002c3947 */ /* 0x000fea0003800000 */
[----:B------:R-:W-:Y:S02]  /*1940*/  UMOV UR4, 0x1 ;  /* 0x0000000100047882 */ /* 0x000fe40000000000 */
[----:B------:R-:W-:-:S04]  /*1950*/  UIADD3 UR8, UPT, UPT, -UR4, 0x100000, URZ ;  /* 0x0010000004087890 */ /* 0x000fc8000fffe1ff */
[----:B------:R-:W-:Y:S02]  /*1960*/  USHF.L.U32 UR9, UR8, 0xb, URZ ;  /* 0x0000000b08097899 */ /* 0x000fe400080006ff */
[----:B------:R-:W-:Y:S02]  /*1970*/  USHF.L.U32 UR8, UR8, 0x1, URZ ;  /* 0x0000000108087899 */ /* 0x000fe400080006ff */
[----:B------:R-:W-:-:S04]  /*1980*/  UIADD3 UR4, UPT, UPT, -UR4, 0x100000, URZ ;  /* 0x0010000004047890 */ /* 0x000fc8000fffe1ff */
[----:B------:R-:W-:Y:S02]  /*1990*/  USHF.L.U32 UR5, UR4, 0xb, URZ ;  /* 0x0000000b04057899 */ /* 0x000fe400080006ff */
[----:B------:R-:W-:Y:S01]  /*19a0*/  USHF.L.U32 UR4, UR4, 0x1, URZ ;  /* 0x0000000104047899 */ /* 0x000fe200080006ff */
[----:B------:R-:W2:Y:S03]  /*19b0*/  FENCE.VIEW.ASYNC.S ;  /* 0x00000000000073c6 */ /* 0x000ea60000000000 */
[----:B--2---:R2:W3:Y:S08]  /*19c0*/  SYNCS.EXCH.64 URZ, [UR12+0x9010], UR8 ;  /* 0x009010080cff75b2 */ /* 0x0044f00008000100 */
[----:B------:R2:W4:Y:S01]  /*19d0*/  SYNCS.EXCH.64 URZ, [UR12+0x9030], UR4 ;  /* 0x009030040cff75b2 */ /* 0x0005220008000100 */
[----:B------:R-:W-:Y:S01]  /*19e0*/  NOP ;  /* 0x0000000000007918 */ /* 0x000fe20000000000 */
.L_x_56:
[----:B--2---:R-:W-:Y:S05]  /*19f0*/  BSYNC.RECONVERGENT B4 ;  /* 0x0000000000047941 */ /* 0x004fea0003800200 */
.L_x_55:
[----:B------:R-:W-:Y:S05]  /*1a00*/  @!P0 BRA `(.L_x_57) ;  /* 0x0000000800388947 */ /* 0x000fea0003800000 */
[----:B---34-:R-:W-:Y:S01]  /*1a10*/  BAR.SYNC.DEFER_BLOCKING 0x0 ;  /* 0x0000000000007b1d */ /* 0x018fe20000010000 */
[----:B------:R-:W-:Y:S01]  /*1a20*/  ELECT P1, URZ, PT ;  /* 0x0000000000ff782f */ /* 0x000fe20003820000 */
[----:B------:R-:W-:Y:S01]  /*1a30*/  @!P3 IMAD.MOV.U32 R2, RZ, RZ, 0x3000 ;  /* 0x00003000ff02b424 */ /* 0x000fe200078e00ff */
[----:B------:R-:W-:Y:S02]  /*1a40*/  ULOP3.LUT UR6, UR13, 0x1, URZ, 0xc0, !UPT ;  /* 0x000000010d067892 */ /* 0x000fe4000f8ec0ff */
[----:B------:R-:W-:Y:S01]  /*1a50*/  ISETP.LT.U32.AND P1, PT, R68, 0x20, P1 ;  /* 0x000000204400780c */ /* 0x000fe20000f21070 */
[----:B------:R-:W-:Y:S02]  /*1a60*/  UIADD3 UR4, UPT, UPT, UR12, 0x6000, URZ ;  /* 0x000060000c047890 */ /* 0x000fe4000fffe0ff */
[----:B------:R-:W-:Y:S02]  /*1a70*/  ULEA UR28, UR6, UR12, 0xc ;  /* 0x0000000c061c7291 */ /* 0x000fe4000f8e60ff */
[----:B------:R-:W-:Y:S01]  /*1a80*/  ULEA UR30, UR6, UR16, 0x6 ;  /* 0x00000010061e7291 */ /* 0x000fe2000f8e30ff */
[----:B------:R-:W-:Y:S01]  /*1a90*/  UMOV UR7, UR11 ;  /* 0x0000000b00077c82 */ /* 0x000fe20008000000 */
[----:B------:R-:W-:-:S04]  /*1aa0*/  ELECT P0, URZ, PT ;  /* 0x0000000000ff782f */ /* 0x000fc80003800000 */
[----:B------:R-:W-:Y:S02]  /*1ab0*/  ISETP.LT.U32.AND P0, PT, R68, 0x40, P0 ;  /* 0x000000404400780c */ /* 0x000fe40000701070 */
[----:B------:R-:W-:Y:S01]  /*1ac0*/  VOTEU.ANY UP0, P1 ;  /* 0x0000000000ff7886 */ /* 0x000fe20000800100 */
[----:B------:R-:W-:-:S04]  /*1ad0*/  VOTEU.ANY UP2, P1 ;  /* 0x0000000000ff7886 */ /* 0x000fc80000840100 */
[----:B------:R-:W-:Y:S02]  /*1ae0*/  @UP0 UIADD3 UR5, UPT, UPT, UR12, 0x9000, URZ ;  /* 0x000090000c050890 */ /* 0x000fe4000fffe0ff */
[----:B------:R2:W-:Y:S01]  /*1af0*/  @!P3 SYNCS.ARRIVE.TRANS64 RZ, [UR12+0x9000], R2 ;  /* 0x00900002ffffb9a7 */ /* 0x0005e2000800000c */
[----:B------:R-:W-:Y:S01]  /*1b00*/  @UP0 UMOV UR6, URZ ;  /* 0x000000ff00060c82 */ /* 0x000fe20008000000 */
[----:B------:R-:W-:Y:S01]  /*1b10*/  BAR.SYNC.DEFER_BLOCKING 0x0 ;  /* 0x0000000000007b1d */ /* 0x000fe20000010000 */
[----:B------:R-:W-:-:S05]  /*1b20*/  UISETP.NE.U32.AND UP0, UPT, UR13, URZ, UPT ;  /* 0x000000ff0d00728c */ /* 0x000fca000bf05070 */
[----:B------:R-:W-:Y:S01]  /*1b30*/  VOTEU.ANY UP1, P0 ;  /* 0x0000000000ff7886 */ /* 0x000fe20000020100 */
[----:B------:R-:W-:-:S04]  /*1b40*/  VOTEU.ANY UP3, P0 ;  /* 0x0000000000ff7886 */ /* 0x000fc80000060100 */
[----:B------:R-:W-:Y:S01]  /*1b50*/  @UP1 UIADD3 UR29, UPT, UPT, UR12, 0x9000, URZ ;  /* 0x000090000c1d1890 */ /* 0x000fe2000fffe0ff */
[----:B------:R-:W-:Y:S01]  /*1b60*/  @UP1 UMOV UR31, URZ ;  /* 0x000000ff001f1c82 */ /* 0x000fe20008000000 */
[----:B------:R2:W-:Y:S01]  /*1b70*/  @UP2 UTMALDG.2D [UR4], [UR20] ;  /* 0x00000004140025b4 */ /* 0x0005e20008008000 */
[----:B------:R3:W-:Y:S06]  /*1b80*/  MEMBAR.ALL.CTA ;  /* 0x0000000000007992 */ /* 0x0007ec0000008000 */
[----:B---3--:R-:W3:Y:S02]  /*1b90*/  FENCE.VIEW.ASYNC.S ;  /* 0x00000000000073c6 */ /* 0x008ee40000000000 */
[----:B---3--:R-:W-:Y:S06]  /*1ba0*/  BAR.SYNC.DEFER_BLOCKING 0x0 ;  /* 0x0000000000007b1d */ /* 0x008fec0000010000 */
[----:B------:R2:W-:Y:S02]  /*1bb0*/  @UP3 UTMALDG.2D [UR28], [UR22] ;  /* 0x0000001c160035b4 */ /* 0x0005e40008008000 */
[----:B------:R-:W-:Y:S06]  /*1bc0*/  BAR.SYNC.DEFER_BLOCKING 0x0 ;  /* 0x0000000000007b1d */ /* 0x000fec0000010000 */
[----:B------:R-:W3:Y:S02]  /*1bd0*/  SYNCS.PHASECHK.TRANS64.TRYWAIT P0, [UR12+0x9000], RZ ;  /* 0x009000ffff0075a7 */ /* 0x000ee4000800110c */
[----:B--23--:R-:W-:Y:S05]  /*1be0*/  @!P0 BRA `(.L_x_58) ;  /* 0x0000000c00ec8947 */ /* 0x00cfea0003800000 */
.L_x_74:
[----:B------:R-:W-:Y:S05]  /*1bf0*/  BRA.U UP0, `(.L_x_59) ;  /* 0x0000000100587547 */ /* 0x000fea000b800000 */
[----:B------:R-:W-:Y:S02]  /*1c00*/  USHF.R.U32.HI UR6, URZ, 0x4, UR12 ;  /* 0x00000004ff067899 */ /* 0x000fe4000801160c */
[----:B------:R-:W-:Y:S02]  /*1c10*/  USHF.R.U32.HI UR4, URZ, 0x4, UR4 ;  /* 0x00000004ff047899 */ /* 0x000fe40008011604 */
[----:B------:R-:W-:Y:S02]  /*1c20*/  USGXT.U32 UR6, UR6, 0xe ;  /* 0x0000000e0606789a */ /* 0x000fe40008000000 */
[----:B------:R-:W-:Y:S01]  /*1c30*/  USGXT.U32 UR4, UR4, 0xe ;  /* 0x0000000e0404789a */ /* 0x000fe20008000000 */
[----:B------:R-:W-:Y:S01]  /*1c40*/  UMOV UR18, 0x1000080 ;  /* 0x0100008000127882 */ /* 0x000fe20000000000 */
[----:B------:R-:W-:Y:S01]  /*1c50*/  UMOV UR19, 0x40004040 ;  /* 0x4000404000137882 */ /* 0x000fe20000000000 */
[----:B------:R-:W-:Y:S01]  /*1c60*/  UMOV UR7, URZ ;  /* 0x000000ff00077c82 */ /* 0x000fe20008000000 */
[----:B------:R-:W-:Y:S01]  /*1c70*/  UMOV UR8, 0xfffffffe ;  /* 0xfffffffe00087882 */ /* 0x000fe20000000000 */
[----:B------:R-:W-:Y:S01]  /*1c80*/  UMOV UR9, 0x7fffbfdf ;  /* 0x7fffbfdf00097882 */ /* 0x000fe20000000000 */
[----:B------:R-:W-:Y:S01]  /*1c90*/  UMOV UR5, URZ ;  /* 0x000000ff00057c82 */ /* 0x000fe20008000000 */
[----:B------:R-:W-:-:S02]  /*1ca0*/  UIADD3.64 UR18, UPT, UPT, UR6, UR18, URZ ;  /* 0x0000001206127297 */ /* 0x000fc4000fffe0ff */
[----:B------:R-:W-:Y:S02]  /*1cb0*/  ULOP3.LUT UR6, UR6, 0x1000000, URZ, 0xfc, !UPT ;  /* 0x0100000006067892 */ /* 0x000fe4000f8efcff */
[----:B------:R-:W-:Y:S01]  /*1cc0*/  UIADD3.64 UR8, UPT, UPT, UR4, -UR8, URZ ;  /* 0x8000000804087297 */ /* 0x000fe2000fffe0ff */
[----:B------:R-:W-:Y:S01]  /*1cd0*/  UMOV UR26, 0x0 ;  /* 0x00000000001a7882 */ /* 0x000fe20000000000 */
[----:B------:R-:W-:Y:S01]  /*1ce0*/  UMOV UR27, 0x4210010 ;  /* 0x04210010001b7882 */ /* 0x000fe20000000000 */
[----:B------:R-:W-:Y:S01]  /*1cf0*/  UMOV UR5, 0x80004020 ;  /* 0x8000402000057882 */ /* 0x000fe20000000000 */
[----:B------:R-:W-:Y:S01]  /*1d00*/  UMOV UR7, 0x40004040 ;  /* 0x4000404000077882 */ /* 0x000fe20000000000 */
[----:B------:R-:W-:Y:S01]  /*1d10*/  UMOV UR28, 0x0 ;  /* 0x00000000001c7882 */ /* 0x000fe20000000000 */
[----:B------:R-:W-:Y:S01]  /*1d20*/  UMOV UR29, 0x4210010 ;  /* 0x04210010001d7882 */ /* 0x000fe20000000000 */
[----:B------:R2:W-:Y:S02]  /*1d30*/  UTCHMMA gdesc[UR4], gdesc[UR6], tmem[UR24], tmem[UR26], idesc[UR27], !UPT ;  /* 0x00ff1a06040075ea */ /* 0x0005e4000f800018 */
[----:B------:R2:W-:Y:S01]  /*1d40*/  UTCHMMA gdesc[UR8], gdesc[UR18], tmem[UR24], tmem[UR28], idesc[UR29], UPT ;  /* 0x00ff1c12080075ea */ /* 0x0005e2000b800018 */
[----:B------:R-:W-:-:S02]  /*1d50*/  NOP ;  /* 0x0000000000007918 */ /* 0x000fc40000000000 */
.L_x_59:
[----:B------:R-:W-:Y:S01]  /*1d60*/  ELECT P0, URZ, PT ;  /* 0x0000000000ff782f */ /* 0x000fe20003800000 */
[----:B--2---:R-:W-:Y:S01]  /*1d70*/  UMOV UR4, UR10 ;  /* 0x0000000a00047c82 */ /* 0x004fe20008000000 */
[----:B------:R-:W-:Y:S02]  /*1d80*/  UMOV UR5, URZ ;  /* 0x000000ff00057c82 */ /* 0x000fe40008000000 */
[----:B------:R-:W-:-:S13]  /*1d90*/  ISETP.LT.U32.AND P0, PT, R68, 0x20, P0 ;  /* 0x000000204400780c */ /* 0x000fda0000701070 */
[----:B------:R-:W-:Y:S01]  /*1da0*/  VOTEU.ANY UP0, P0 ;  /* 0x0000000000ff7886 */ /* 0x000fe20000000100 */
[----:B------:R-:W-:Y:S01]  /*1db0*/  VOTEU.ANY UP1, P0 ;  /* 0x0000000000ff7886 */ /* 0x000fe20000020100 */
[----:B------:R-:W-:-:S03]  /*1dc0*/  ISETP.GE.U32.AND P0, PT, R12, 0x21, PT ;  /* 0x000000210c00780c */ /* 0x000fc60003f06070 */
[----:B------:R-:W-:Y:S02]  /*1dd0*/  @UP0 UMOV UR4, UR4 ;  /* 0x0000000400040c82 */ /* 0x000fe40008000000 */
[----:B------:R2:W-:Y:S01]  /*1de0*/  @UP1 UTCBAR [UR4], URZ ;  /* 0x000000ff040013e9 */ /* 0x0005e200080000ff */
[----:B------:R-:W-:Y:S06]  /*1df0*/  BAR.SYNC.DEFER_BLOCKING 0x0 ;  /* 0x0000000000007b1d */ /* 0x000fec0000010000 */
[----:B------:R-:W3:Y:S02]  /*1e00*/  SYNCS.PHASECHK.TRANS64.TRYWAIT P1, [UR12+0x9020], RZ ;  /* 0x009020ffff0075a7 */ /* 0x000ee4000802110c */
[----:B--23--:R-:W-:Y:S05]  /*1e10*/  @!P1 BRA `(.L_x_60) ;  /* 0x0000000c006c9947 */ /* 0x00cfea0003800000 */
.L_x_75:
[----:B------:R-:W-:Y:S01]  /*1e20*/  IMAD.MOV.U32 R2, RZ, RZ, RZ ;  /* 0x000000ffff027224 */ /* 0x000fe200078e00ff */
[----:B------:R-:W-:Y:S06]  /*1e30*/  @!P0 BRA `(.L_x_57) ;  /* 0x00000004002c8947 */ /* 0x000fec0003800000 */
[----:B------:R-:W2:Y:S01]  /*1e40*/  LDCU UR19, c[0x0][0x3a0] ;  /* 0x00007400ff1377ac */ /* 0x000ea20008000800 */
[----:B------:R-:W-:Y:S01]  /*1e50*/  UMOV UR17, 0x1 ;  /* 0x0000000100117882 */ /* 0x000fe20000000000 */
[----:B------:R-:W-:-:S05]  /*1e60*/  UMOV UR10, 0x20 ;  /* 0x00000020000a7882 */ /* 0x000fca0000000000 */
.L_x_64:
[----:B------:R-:W-:Y:S01]  /*1e70*/  BAR.SYNC.DEFER_BLOCKING 0x0 ;  /* 0x0000000000007b1d */ /* 0x000fe20000010000 */
[----:B------:R-:W-:Y:S01]  /*1e80*/  ULEA UR18, UR17, UR12, 0x3 ;  /* 0x0000000c11127291 */ /* 0x000fe2000f8e18ff */
[----:B-----5:R-:W-:Y:S01]  /*1e90*/  @!P3 IMAD.MOV.U32 R3, RZ, RZ, 0x3000 ;  /* 0x00003000ff03b424 */ /* 0x020fe200078e00ff */
[----:B------:R-:W-:Y:S01]  /*1ea0*/  ELECT P1, URZ, PT ;  /* 0x0000000000ff782f */ /* 0x000fe20003820000 */
[----:B------:R-:W-:-:S03]  /*1eb0*/  ULEA UR8, UR17, UR12, 0xc ;  /* 0x0000000c11087291 */ /* 0x000fc6000f8e60ff */
[----:B------:R-:W-:Y:S02]  /*1ec0*/  ISETP.LT.U32.AND P1, PT, R68, 0x20, P1 ;  /* 0x000000204400780c */ /* 0x000fe40000f21070 */
[----:B------:R-:W-:Y:S01]  /*1ed0*/  ELECT P0, URZ, PT ;  /* 0x0000000000ff782f */ /* 0x000fe20003800000 */
[----:B------:R-:W-:-:S03]  /*1ee0*/  UIADD3 UR8, UPT, UPT, UR8, 0x6000, URZ ;  /* 0x0000600008087890 */ /* 0x000fc6000fffe0ff */
[----:B------:R-:W-:Y:S01]  /*1ef0*/  ISETP.LT.U32.AND P0, PT, R68, 0x40, P0 ;  /* 0x000000404400780c */ /* 0x000fe20000701070 */
[----:B------:R-:W-:Y:S02]  /*1f00*/  ULEA UR4, UR17, UR12, 0xd ;  /* 0x0000000c11047291 */ /* 0x000fe4000f8e68ff */
[----:B------:R-:W-:Y:S01]  /*1f10*/  ULOP3.LUT UR5, UR13, 0x1, URZ, 0xc0, !UPT ;  /* 0x000000010d057892 */ /* 0x000fe2000f8ec0ff */
[----:B------:R-:W-:-:S03]  /*1f20*/  UMOV UR31, UR10 ;  /* 0x0000000a001f7c82 */ /* 0x000fc60008000000 */
[----:B------:R-:W-:Y:S01]  /*1f30*/  ULEA UR28, UR5, UR4, 0xc ;  /* 0x00000004051c7291 */ /* 0x000fe2000f8e60ff */
[----:B------:R-:W-:Y:S01]  /*1f40*/  VOTEU.ANY UP0, P1 ;  /* 0x0000000000ff7886 */ /* 0x000fe20000800100 */
[----:B------:R-:W-:Y:S01]  /*1f50*/  ULEA UR30, UR5, UR16, 0x6 ;  /* 0x00000010051e7291 */ /* 0x000fe2000f8e30ff */
[----:B------:R3:W-:Y:S03]  /*1f60*/  @!P3 SYNCS.ARRIVE.TRANS64 RZ, [UR18+0x9000], R3 ;  /* 0x00900003ffffb9a7 */ /* 0x0007e60008000012 */
[----:B------:R-:W-:Y:S01]  /*1f70*/  VOTEU.ANY UP1, P0 ;  /* 0x0000000000ff7886 */ /* 0x000fe20000020100 */
[----:B------:R-:W-:Y:S01]  /*1f80*/  @UP0 UIADD3 UR9, UPT, UPT, UR18, 0x9000, URZ ;  /* 0x0000900012090890 */ /* 0x000fe2000fffe0ff */
[----:B------:R-:W-:Y:S01]  /*1f90*/  VOTEU.ANY UP0, P1 ;  /* 0x0000000000ff7886 */ /* 0x000fe20000800100 */
[----:B------:R-:W-:Y:S02]  /*1fa0*/  BAR.SYNC.DEFER_BLOCKING 0x0 ;  /* 0x0000000000007b1d */ /* 0x000fe40000010000 */
[----:B------:R-:W-:Y:S01]  /*1fb0*/  @UP1 UIADD3 UR29, UPT, UPT, UR18, 0x9000, URZ ;  /* 0x00009000121d1890 */ /* 0x000fe2000fffe0ff */
[----:B---3--:R-:W-:-:S03]  /*1fc0*/  IMAD.U32 R3, R2, -0x80000000, RZ ;  /* 0x8000000002037824 */ /* 0x008fc600078e00ff */
[----:B------:R-:W-:Y:S01]  /*1fd0*/  VOTEU.ANY UP1, P0 ;  /* 0x0000000000ff7886 */ /* 0x000fe20000020100 */
[----:B------:R3:W-:Y:S01]  /*1fe0*/  @UP0 UTMALDG.2D [UR8], [UR20] ;  /* 0x00000008140005b4 */ /* 0x0007e20008008000 */
[----:B------:R-:W-:Y:S01]  /*1ff0*/  UISETP.NE.U32.AND UP0, UPT, UR13, URZ, UPT ;  /* 0x000000ff0d00728c */ /* 0x000fe2000bf05070 */
[----:B------:R4:W-:Y:S06]  /*2000*/  MEMBAR.ALL.CTA ;  /* 0x0000000000007992 */ /* 0x0009ec0000008000 */
[----:B----4-:R-:W4:Y:S02]  /*2010*/  FENCE.VIEW.ASYNC.S ;  /* 0x00000000000073c6 */ /* 0x010f240000000000 */
[----:B----4-:R-:W-:Y:S06]  /*2020*/  BAR.SYNC.DEFER_BLOCKING 0x0 ;  /* 0x0000000000007b1d */ /* 0x010fec0000010000 */
[----:B------:R3:W-:Y:S02]  /*2030*/  @UP1 UTMALDG.2D [UR28], [UR22] ;  /* 0x0000001c160015b4 */ /* 0x0007e40008008000 */
[----:B------:R-:W-:Y:S06]  /*2040*/  BAR.SYNC.DEFER_BLOCKING 0x0 ;  /* 0x0000000000007b1d */ /* 0x000fec0000010000 */
[----:B------:R-:W4:Y:S02]  /*2050*/  SYNCS.PHASECHK.TRANS64.TRYWAIT P0, [UR18+0x9000], R3 ;  /* 0x00900003ff0075a7 */ /* 0x000f240008001112 */
[----:B---34-:R-:W-:Y:S05]  /*2060*/  @!P0 BRA `(.L_x_61) ;  /* 0x0000000800e48947 */ /* 0x018fea0003800000 */
.L_x_76:
[----:B------:R-:W-:Y:S05]  /*2070*/  BRA.U UP0, `(.L_x_62) ;  /* 0x0000000100507547 */ /* 0x000fea000b800000 */
[----:B------:R-:W-:Y:S02]  /*2080*/  USHF.R.U32.HI UR6, URZ, 0x4, UR8 ;  /* 0x00000004ff067899 */ /* 0x000fe40008011608 */
[----:B------:R-:W-:Y:S02]  /*2090*/  USHF.R.U32.HI UR8, URZ, 0x4, UR4 ;  /* 0x00000004ff087899 */ /* 0x000fe40008011604 */
[----:B------:R-:W-:Y:S02]  /*20a0*/  USGXT.U32 UR6, UR6, 0xe ;  /* 0x0000000e0606789a */ /* 0x000fe40008000000 */
[----:B------:R-:W-:Y:S02]  /*20b0*/  USGXT.U32 UR8, UR8, 0xe ;  /* 0x0000000e0808789a */ /* 0x000fe40008000000 */
[----:B------:R-:W-:Y:S02]  /*20c0*/  UIADD3 UR26, UP0, UPT, UR6, 0x2, URZ ;  /* 0x00000002061a7890 */ /* 0x000fe4000ff1e0ff */
[----:B------:R-:W-:Y:S01]  /*20d0*/  UIADD3 UR28, UP1, UPT, UR8, 0x1000080, URZ ;  /* 0x01000080081c7890 */ /* 0x000fe2000ff3e0ff */
[----:B------:R-:W-:Y:S01]  /*20e0*/  UMOV UR4, URZ ;  /* 0x000000ff00047c82 */ /* 0x000fe20008000000 */
[----:B------:R-:W-:Y:S01]  /*20f0*/  UMOV UR5, URZ ;  /* 0x000000ff00057c82 */ /* 0x000fe20008000000 */
[----:B------:R-:W-:-:S02]  /*2100*/  ULOP3.LUT UR8, UR8, 0x1000000, URZ, 0xfc, !UPT ;  /* 0x0100000008087892 */ /* 0x000fc4000f8efcff */
[----:B------:R-:W-:Y:S02]  /*2110*/  UIADD3.X UR27, UPT, UPT, UR4, -0x7fffbfe0, URZ, UP0, !UPT ;  /* 0x80004020041b7890 */ /* 0x000fe400087fe4ff */
[----:B------:R-:W-:Y:S01]  /*2120*/  UIADD3.X UR29, UPT, UPT, UR5, 0x40004040, URZ, UP1, !UPT ;  /* 0x40004040051d7890 */ /* 0x000fe20008ffe4ff */
[----:B------:R-:W-:Y:S01]  /*2130*/  UMOV UR30, 0x0 ;  /* 0x00000000001e7882 */ /* 0x000fe20000000000 */
[----:B------:R-:W-:Y:S01]  /*2140*/  UMOV UR31, 0x4210010 ;  /* 0x04210010001f7882 */ /* 0x000fe20000000000 */
[----:B------:R-:W-:Y:S01]  /*2150*/  UMOV UR7, 0x80004020 ;  /* 0x8000402000077882 */ /* 0x000fe20000000000 */
[----:B------:R-:W-:Y:S01]  /*2160*/  UMOV UR9, 0x40004040 ;  /* 0x4000404000097882 */ /* 0x000fe20000000000 */
[----:B------:R-:W-:Y:S01]  /*2170*/  UMOV UR4, 0x0 ;  /* 0x0000000000047882 */ /* 0x000fe20000000000 */
[----:B------:R-:W-:Y:S01]  /*2180*/  UMOV UR5, 0x4210010 ;  /* 0x0421001000057882 */ /* 0x000fe20000000000 */
[----:B------:R3:W-:Y:S02]  /*2190*/  UTCHMMA gdesc[UR6], gdesc[UR8], tmem[UR24], tmem[UR30], idesc[UR31], UPT ;  /* 0x00ff1e08060075ea */ /* 0x0007e4000b800018 */
[----:B------:R3:W-:Y:S01]  /*21a0*/  UTCHMMA gdesc[UR26], gdesc[UR28], tmem[UR24], tmem[UR4], idesc[UR5], UPT ;  /* 0x00ff041c1a0075ea */ /* 0x0007e2000b800018 */
[----:B------:R-:W-:-:S02]  /*21b0*/  NOP ;  /* 0x0000000000007918 */ /* 0x000fc40000000000 */
.L_x_62:
[----:B------:R-:W-:Y:S01]  /*21c0*/  ELECT P0, URZ, PT ;  /* 0x0000000000ff782f */ /* 0x000fe20003800000 */
[----:B---3--:R-:W-:-:S03]  /*21d0*/  UIADD3 UR4, UPT, UPT, UR18, 0x9020, URZ ;  /* 0x0000902012047890 */ /* 0x008fc6000fffe0ff */
[----:B------:R-:W-:Y:S01]  /*21e0*/  ISETP.LT.U32.AND P0, PT, R68, 0x20, P0 ;  /* 0x000000204400780c */ /* 0x000fe20000701070 */
[----:B------:R-:W-:-:S12]  /*21f0*/  UMOV UR5, URZ ;  /* 0x000000ff00057c82 */ /* 0x000fd80008000000 */
[----:B------:R-:W-:Y:S01]  /*2200*/  VOTEU.ANY UP0, P0 ;  /* 0x0000000000ff7886 */ /* 0x000fe20000000100 */
[----:B------:R-:W-:-:S04]  /*2210*/  VOTEU.ANY UP1, P0 ;  /* 0x0000000000ff7886 */ /* 0x000fc80000020100 */
[----:B------:R-:W-:Y:S02]  /*2220*/  @UP0 UMOV UR4, UR4 ;  /* 0x0000000400040c82 */ /* 0x000fe40008000000 */
[----:B------:R3:W-:Y:S01]  /*2230*/  @UP1 UTCBAR [UR4], URZ ;  /* 0x000000ff040013e9 */ /* 0x0007e200080000ff */
[----:B------:R-:W-:Y:S06]  /*2240*/  BAR.SYNC.DEFER_BLOCKING 0x0 ;  /* 0x0000000000007b1d */ /* 0x000fec0000010000 */
[----:B------:R-:W4:Y:S02]  /*2250*/  SYNCS.PHASECHK.TRANS64.TRYWAIT P0, [UR18+0x9020], R3 ;  /* 0x00902003ff0075a7 */ /* 0x000f240008001112 */
[----:B---34-:R-:W-:Y:S05]  /*2260*/  @!P0 BRA `(.L_x_63) ;  /* 0x0000000800708947 */ /* 0x018fea0003800000 */
.L_x_77:
[----:B------:R-:W-:Y:S02]  /*2270*/  UIADD3 UR17, UPT, UPT, UR17, 0x1, URZ ;  /* 0x0000000111117890 */ /* 0x000fe4000fffe0ff */
[----:B------:R-:W-:Y:S02]  /*2280*/  UIADD3 UR10, UPT, UPT, UR10, 0x20, URZ ;  /* 0x000000200a0a7890 */ /* 0x000fe4000fffe0ff */
[----:B------:R-:W-:-:S04]  /*2290*/  UISETP.NE.U32.AND UP0, UPT, UR17, 0x3, UPT ;  /* 0x000000031100788c */ /* 0x000fc8000bf05070 */
[----:B------:R-:W-:Y:S02]  /*22a0*/  USEL UR17, UR17, URZ, UP0 ;  /* 0x000000ff11117287 */ /* 0x000fe40008000000 */
[----:B------:R-:W-:Y:S02]  /*22b0*/  USEL UR4, URZ, 0x1, UP0 ;  /* 0x00000001ff047887 */ /* 0x000fe40008000000 */
[----:B--2---:R-:W-:-:S04]  /*22c0*/  UISETP.GE.AND UP0, UPT, UR10, UR19, UPT ;  /* 0x000000130a00728c */ /* 0x004fc8000bf06270 */
[----:B------:R-:W-:-:S05]  /*22d0*/  LOP3.LUT R2, R2, UR4, RZ, 0x3c, !PT ;  /* 0x0000000402027c12 */ /* 0x000fca000f8e3cff */
[----:B------:R-:W-:Y:S05]  /*22e0*/  BRA.U !UP0, `(.L_x_64) ;  /* 0xfffffff908e07547 */ /* 0x000fea000b83ffff */
.L_x_57:
[----:B---34-:R-:W-:Y:S06]  /*22f0*/  BAR.SYNC.DEFER_BLOCKING 0x0 ;  /* 0x0000000000007b1d */ /* 0x018fec0000010000 */
[----:B------:R-:W-:Y:S04]  /*2300*/  BSSY.RECONVERGENT B4, `(.L_x_65) ;  /* 0x0000004000047945 */ /* 0x000fe80003800200 */
[----:B------:R-:W-:Y:S05]  /*2310*/  @P3 BRA `(.L_x_66) ;  /* 0x0000000000083947 */ /* 0x000fea0003800000 */
[----:B------:R-:W2:Y:S02]  /*2320*/  SYNCS.CCTL.IV [UR12+0x9000] ;  /* 0x00900000ff0079b1 */ /* 0x000ea4000800000c */
[----:B--2---:R-:W2:Y:S02]  /*2330*/  SYNCS.CCTL.IV [UR12+0x9020] ;  /* 0x00902000ff0079b1 */ /* 0x004ea4000800000c */
.L_x_66:
[----:B------:R-:W-:Y:S05]  /*2340*/  BSYNC.RECONVERGENT B4 ;  /* 0x0000000000047941 */ /* 0x000fea0003800200 */
.L_x_65:
[----:B--2---:R-:W-:Y:S06]  /*2350*/  BAR.SYNC.DEFER_BLOCKING 0x0 ;  /* 0x0000000000007b1d */ /* 0x004fec0000010000 */
[----:B------:R-:W-:Y:S04]  /*2360*/  BSSY.RECONVERGENT B4, `(.L_x_67) ;  /* 0x0000004000047945 */ /* 0x000fe80003800200 */
[----:B------:R-:W-:Y:S05]  /*2370*/  @P3 BRA `(.L_x_68) ;  /* 0x0000000000083947 */ /* 0x000fea0003800000 */
[----:B------:R-:W2:Y:S02]  /*2380*/  SYNCS.CCTL.IV [UR12+0x9008] ;  /* 0x00900800ff0079b1 */ /* 0x000ea4000800000c */
[----:B--2---:R-:W2:Y:S02]  /*2390*/  SYNCS.CCTL.IV [UR12+0x9028] ;  /* 0x00902800ff0079b1 */ /* 0x004ea4000800000c */
.L_x_68:
[----:B------:R-:W-:Y:S05]  /*23a0*/  BSYNC.RECONVERGENT B4 ;  /* 0x0000000000047941 */ /* 0x000fea0003800200 */
.L_x_67:
[----:B--2---:R-:W-:Y:S06]  /*23b0*/  BAR.SYNC.DEFER_BLOCKING 0x0 ;  /* 0x0000000000007b1d */ /* 0x004fec0000010000 */
[----:B------:R-:W-:Y:S04]  /*23c0*/  BSSY.RECONVERGENT B4, `(.L_x_69) ;  /* 0x0000004000047945 */ /* 0x000fe80003800200 */
[----:B------:R-:W-:Y:S05]  /*23d0*/  @P3 BRA `(.L_x_70) ;  /* 0x0000000000083947 */ /* 0x000fea0003800000 */
[----:B------:R-:W2:Y:S02]  /*23e0*/  SYNCS.CCTL.IV [UR12+0x9010] ;  /* 0x00901000ff0079b1 */ /* 0x000ea4000800000c */
[----:B--2---:R-:W2:Y:S02]  /*23f0*/  SYNCS.CCTL.IV [UR12+0x9030] ;  /* 0x00903000ff0079b1 */ /* 0x004ea4000800000c */
.L_x_70:
[----:B------:R-:W-:Y:S05]  /*2400*/  BSYNC.RECONVERGENT B4 ;  /* 0x0000000000047941 */ /* 0x000fea0003800200 */
.L_x_69:
[----:B------:R-:W-:Y:S01]  /*2410*/  USHF.L.U32 UR4, UR13, 0x15, URZ ;  /* 0x000000150d047899 */ /* 0x000fe200080006ff */
[C---:B------:R-:W-:Y:S01]  /*2420*/  IMAD.SHL.U32 R4, R0.reuse, 0x80, RZ ;  /* 0x0000008000047824 */ /* 0x040fe200078e00ff */
[----:B------:R-:W-:Y:S01]  /*2430*/  ELECT P0, URZ, PT ;  /* 0x0000000000ff782f */ /* 0x000fe20003800000 */
[C---:B------:R-:W-:Y:S01]  /*2440*/  IMAD.SHL.U32 R2, R0.reuse, 0x40, RZ ;  /* 0x0000004000027824 */ /* 0x040fe200078e00ff */
[----:B------:R-:W-:Y:S01]  /*2450*/  ULOP3.LUT UR4, UR4, 0x600000, URZ, 0xc0, !UPT ;  /* 0x0060000004047892 */ /* 0x000fe2000f8ec0ff */
[----:B-----5:R-:W-:Y:S01]  /*2460*/  IMAD.SHL.U32 R3, R0, 0x10, RZ ;  /* 0x0000001000037824 */ /* 0x020fe200078e00ff */
[----:B------:R-:W-:Y:S01]  /*2470*/  LOP3.LUT R5, R4, 0x780, RZ, 0xc0, !PT ;  /* 0x0000078004057812 */ /* 0x000fe200078ec0ff */
[----:B------:R-:W-:Y:S01]  /*2480*/  IMAD.SHL.U32 R0, R0, 0x200, RZ ;  /* 0x0000020000007824 */ /* 0x000fe200078e00ff */
[----:B------:R-:W-:Y:S01]  /*2490*/  LOP3.LUT R2, R2, 0x1800, RZ, 0xc0, !PT ;  /* 0x0000180002027812 */ /* 0x000fe200078ec0ff */
[----:B------:R-:W-:Y:S01]  /*24a0*/  UIADD3 UR4, UPT, UPT, UR24, UR4, URZ ;  /* 0x0000000418047290 */ /* 0x000fe2000fffe0ff */
[----:B------:R-:W-:Y:S01]  /*24b0*/  ISETP.LT.U32.AND P0, PT, R68, 0x40, P0 ;  /* 0x000000404400780c */ /* 0x000fe20000701070 */
[----:B------:R-:W-:Y:S01]  /*24c0*/  ULOP3.LUT UR13, UR13, 0x1, URZ, 0xc0, !UPT ;  /* 0x000000010d0d7892 */ /* 0x000fe2000f8ec0ff */
[----:B------:R-:W-:Y:S01]  /*24d0*/  LOP3.LUT R5, R5, 0x2000, R0, 0xf8, !PT ;  /* 0x0000200005057812 */ /* 0x000fe200078ef800 */
[----:B------:R-:W-:Y:S01]  /*24e0*/  UMOV UR6, UR11 ;  /* 0x0000000b00067c82 */ /* 0x000fe20008000000 */
[----:B------:R-:W-:Y:S01]  /*24f0*/  LOP3.LUT R2, R2, 0x70, R3, 0xf8, !PT ;  /* 0x0000007002027812 */ /* 0x000fe200078ef803 */
[----:B------:R-:W-:-:S03]  /*2500*/  ULEA UR5, UR13, UR16, 0x6 ;  /* 0x000000100d057291 */ /* 0x000fc6000f8e30ff */
[----:B------:R-:W-:Y:S02]  /*2510*/  LOP3.LUT R0, R5, R2, RZ, 0xfc, !PT ;  /* 0x0000000205007212 */ /* 0x000fe400078efcff */
[----:B------:R-:W-:Y:S01]  /*2520*/  LDTM.16dp32bit_t0_t15.x64 R4, tmem[UR4] ;  /* 0x00000004000479ee */ /* 0x000fe20008b00000 */
[----:B------:R-:W3:Y:S01]  /*2530*/  LDTM.16dp32bit_t16_t31.x64 R4, tmem[UR4+0x40] ;  /* 0x00004004000479ee */ /* 0x000ee20008b20000 */
[----:B------:R-:W-:Y:S01]  /*2540*/  NOP ;  /* 0x0000000000007918 */ /* 0x000fe20000000000 */
[C---:B------:R-:W-:Y:S01]  /*2550*/  LOP3.LUT R2, R0.reuse, 0x10, RZ, 0x3c, !PT ;  /* 0x0000001000027812 */ /* 0x040fe200078e3cff */
[----:B------:R-:W-:Y:S01]  /*2560*/  ULEA UR4, UR13, UR12, 0xd ;  /* 0x0000000c0d047291 */ /* 0x000fe2000f8e68ff */
[----:B------:R-:W-:Y:S01]  /*2570*/  LOP3.LUT R3, R0, 0x20, RZ, 0x3c, !PT ;  /* 0x0000002000037812 */ /* 0x000fe200078e3cff */
[----:B---3--:R-:W-:Y:S01]  /*2580*/  VOTEU.ANY UP1, P0 ;  /* 0x0000000000ff7886 */ /* 0x008fe20000020100 */
[----:B------:R-:W-:Y:S01]  /*2590*/  VOTEU.ANY UP0, P0 ;  /* 0x0000000000ff7886 */ /* 0x000fe20000000100 */
[----:B------:R-:W-:-:S02]  /*25a0*/  F2FP.F16.F32.PACK_AB R4, R5, R4 ;  /* 0x000000040504723e */ /* 0x000fc400000000ff */
[----:B------:R-:W-:Y:S02]  /*25b0*/  F2FP.F16.F32.PACK_AB R5, R7, R6 ;  /* 0x000000060705723e */ /* 0x000fe400000000ff */
[----:B------:R-:W-:Y:S02]  /*25c0*/  F2FP.F16.F32.PACK_AB R12, R13, R12 ;  /* 0x0000000c0d0c723e */ /* 0x000fe400000000ff */
[----:B------:R-:W-:Y:S02]  /*25d0*/  F2FP.F16.F32.PACK_AB R6, R9, R8 ;  /* 0x000000080906723e */ /* 0x000fe400000000ff */
[----:B------:R-:W-:Y:S02]  /*25e0*/  F2FP.F16.F32.PACK_AB R7, R11, R10 ;  /* 0x0000000a0b07723e */ /* 0x000fe400000000ff */
[----:B------:R-:W-:Y:S02]  /*25f0*/  F2FP.F16.F32.PACK_AB R13, R15, R14 ;  /* 0x0000000e0f0d723e */ /* 0x000fe400000000ff */
[----:B------:R-:W-:Y:S01]  /*2600*/  F2FP.F16.F32.PACK_AB R20, R21, R20 ;  /* 0x000000141514723e */ /* 0x000fe200000000ff */
[----:B--2---:R2:W-:Y:S01]  /*2610*/  STS.128 [R0+UR12], R4 ;  /* 0x0000000400007988 */ /* 0x0045e20008000c0c */
[----:B------:R-:W-:-:S02]  /*2620*/  F2FP.F16.F32.PACK_AB R14, R17, R16 ;  /* 0x00000010110e723e */ /* 0x000fc400000000ff */
[----:B------:R-:W-:Y:S02]  /*2630*/  F2FP.F16.F32.PACK_AB R15, R19, R18 ;  /* 0x00000012130f723e */ /* 0x000fe400000000ff */
[----:B------:R-:W-:Y:S02]  /*2640*/  F2FP.F16.F32.PACK_AB R21, R23, R22 ;  /* 0x000000161715723e */ /* 0x000fe400000000ff */
[----:B------:R-:W-:Y:S01]  /*2650*/  F2FP.F16.F32.PACK_AB R28, R29, R28 ;  /* 0x0000001c1d1c723e */ /* 0x000fe200000000ff */
[----:B------:R2:W-:Y:S01]  /*2660*/  STS.128 [R2+UR12], R12 ;  /* 0x0000000c02007988 */ /* 0x0005e20008000c0c */
[----:B------:R-:W-:Y:S02]  /*2670*/  F2FP.F16.F32.PACK_AB R22, R25, R24 ;  /* 0x000000181916723e */ /* 0x000fe400000000ff */
[----:B------:R-:W-:Y:S02]  /*2680*/  F2FP.F16.F32.PACK_AB R23, R27, R26 ;  /* 0x0000001a1b17723e */ /* 0x000fe400000000ff */
[----:B------:R-:W-:-:S02]  /*2690*/  F2FP.F16.F32.PACK_AB R29, R31, R30 ;  /* 0x0000001e1f1d723e */ /* 0x000fc400000000ff */
[----:B------:R-:W-:Y:S01]  /*26a0*/  F2FP.F16.F32.PACK_AB R36, R37, R36 ;  /* 0x000000242524723e */ /* 0x000fe200000000ff */
[----:B------:R2:W-:Y:S01]  /*26b0*/  STS.128 [R3+UR12], R20 ;  /* 0x0000001403007988 */ /* 0x0005e20008000c0c */
[----:B------:R-:W-:Y:S02]  /*26c0*/  F2FP.F16.F32.PACK_AB R30, R33, R32 ;  /* 0x00000020211e723e */ /* 0x000fe400000000ff */
[----:B------:R-:W-:Y:S02]  /*26d0*/  F2FP.F16.F32.PACK_AB R31, R35, R34 ;  /* 0x00000022231f723e */ /* 0x000fe400000000ff */
[----:B------:R-:W-:Y:S02]  /*26e0*/  F2FP.F16.F32.PACK_AB R37, R39, R38 ;  /* 0x000000262725723e */ /* 0x000fe400000000ff */
[----:B------:R-:W-:Y:S02]  /*26f0*/  F2FP.F16.F32.PACK_AB R44, R45, R44 ;  /* 0x0000002c2d2c723e */ /* 0x000fe400000000ff */
[----:B------:R-:W-:-:S02]  /*2700*/  LOP3.LUT R8, R0, 0x30, RZ, 0x3c, !PT ;  /* 0x0000003000087812 */ /* 0x000fc400078e3cff */
[----:B------:R-:W-:Y:S02]  /*2710*/  F2FP.F16.F32.PACK_AB R38, R41, R40 ;  /* 0x000000282926723e */ /* 0x000fe400000000ff */
[----:B------:R-:W-:Y:S01]  /*2720*/  F2FP.F16.F32.PACK_AB R39, R43, R42 ;  /* 0x0000002a2b27723e */ /* 0x000fe200000000ff */
[----:B------:R2:W-:Y:S01]  /*2730*/  STS.128 [R8+UR12], R28 ;  /* 0x0000001c08007988 */ /* 0x0005e20008000c0c */
[----:B------:R-:W-:Y:S02]  /*2740*/  F2FP.F16.F32.PACK_AB R45, R47, R46 ;  /* 0x0000002e2f2d723e */ /* 0x000fe400000000ff */
[----:B------:R-:W-:Y:S02]  /*2750*/  F2FP.F16.F32.PACK_AB R52, R53, R52 ;  /* 0x000000343534723e */ /* 0x000fe400000000ff */
[----:B------:R-:W-:Y:S02]  /*2760*/  LOP3.LUT R9, R0, 0x40, RZ, 0x3c, !PT ;  /* 0x0000004000097812 */ /* 0x000fe400078e3cff */
[----:B------:R-:W-:-:S02]  /*2770*/  F2FP.F16.F32.PACK_AB R46, R49, R48 ;  /* 0x00000030312e723e */ /* 0x000fc400000000ff */
[----:B------:R-:W-:Y:S01]  /*2780*/  F2FP.F16.F32.PACK_AB R47, R51, R50 ;  /* 0x00000032332f723e */ /* 0x000fe200000000ff */
[----:B------:R2:W-:Y:S01]  /*2790*/  STS.128 [R9+UR12], R36 ;  /* 0x0000002409007988 */ /* 0x0005e20008000c0c */
[----:B------:R-:W-:Y:S02]  /*27a0*/  F2FP.F16.F32.PACK_AB R53, R55, R54 ;  /* 0x000000363735723e */ /* 0x000fe400000000ff */
[----:B------:R-:W-:Y:S02]  /*27b0*/  F2FP.F16.F32.PACK_AB R60, R61, R60 ;  /* 0x0000003c3d3c723e */ /* 0x000fe400000000ff */
[----:B------:R-:W-:Y:S02]  /*27c0*/  LOP3.LUT R10, R0, 0x50, RZ, 0x3c, !PT ;  /* 0x00000050000a7812 */ /* 0x000fe400078e3cff */
[----:B------:R-:W-:Y:S02]  /*27d0*/  F2FP.F16.F32.PACK_AB R54, R57, R56 ;  /* 0x000000383936723e */ /* 0x000fe400000000ff */
[----:B------:R-:W-:Y:S01]  /*27e0*/  F2FP.F16.F32.PACK_AB R55, R59, R58 ;  /* 0x0000003a3b37723e */ /* 0x000fe200000000ff */
[----:B------:R2:W-:Y:S01]  /*27f0*/  STS.128 [R10+UR12], R44 ;  /* 0x0000002c0a007988 */ /* 0x0005e20008000c0c */
[----:B------:R-:W-:-:S02]  /*2800*/  F2FP.F16.F32.PACK_AB R61, R63, R62 ;  /* 0x0000003e3f3d723e */ /* 0x000fc400000000ff */
[C---:B------:R-:W-:Y:S02]  /*2810*/  LOP3.LUT R11, R0.reuse, 0x60, RZ, 0x3c, !PT ;  /* 0x00000060000b7812 */ /* 0x040fe400078e3cff */
[----:B------:R-:W-:Y:S02]  /*2820*/  F2FP.F16.F32.PACK_AB R62, R65, R64 ;  /* 0x00000040413e723e */ /* 0x000fe400000000ff */
[----:B------:R-:W-:Y:S01]  /*2830*/  F2FP.F16.F32.PACK_AB R63, R67, R66 ;  /* 0x00000042433f723e */ /* 0x000fe200000000ff */
[----:B------:R2:W-:Y:S01]  /*2840*/  STS.128 [R11+UR12], R52 ;  /* 0x000000340b007988 */ /* 0x0005e20008000c0c */
[----:B------:R-:W-:-:S05]  /*2850*/  LOP3.LUT R16, R0, 0x70, RZ, 0x3c, !PT ;  /* 0x0000007000107812 */ /* 0x000fca00078e3cff */
[----:B------:R2:W-:Y:S01]  /*2860*/  STS.128 [R16+UR12], R60 ;  /* 0x0000003c10007988 */ /* 0x0005e20008000c0c */
[----:B------:R3:W-:Y:S06]  /*2870*/  MEMBAR.ALL.CTA ;  /* 0x0000000000007992 */ /* 0x0007ec0000008000 */
[----:B---3--:R-:W3:Y:S02]  /*2880*/  FENCE.VIEW.ASYNC.S ;  /* 0x00000000000073c6 */ /* 0x008ee40000000000 */
[----:B---3--:R-:W-:Y:S06]  /*2890*/  BAR.SYNC.DEFER_BLOCKING 0x0 ;  /* 0x0000000000007b1d */ /* 0x008fec0000010000 */
[----:B------:R2:W-:Y:S01]  /*28a0*/  @UP1 UTMASTG.2D [UR4], [UR14] ;  /* 0x000000040e0013b5 */ /* 0x0005e20008008000 */
[----:B------:R0:W-:Y:S01]  /*28b0*/  UTMACMDFLUSH ;  /* 0x00000000000079b7 */ /* 0x0001e20000000000 */
[----:B------:R-:W-:-:S04]  /*28c0*/  DEPBAR.LE SB0, 0x0 ;  /* 0x000080000000791a */ /* 0x000fc80000000000 */
[----:B------:R-:W-:Y:S08]  /*28d0*/  BAR.SYNC.DEFER_BLOCKING 0x0 ;  /* 0x0000000000007b1d */ /* 0x000ff00000010000 */
[----:B------:R-:W-:Y:S06]  /*28e0*/  BAR.SYNC.DEFER_BLOCKING 0x0 ;  /* 0x0000000000007b1d */ /* 0x000fec0000010000 */
[----:B--2---:R-:W-:Y:S05]  /*28f0*/  @P2 BRA `(.L_x_71) ;  /* 0x0000000000a02947 */ /* 0x004fea0003800000 */
[----:B------:R-:W2:Y:S01]  /*2900*/  S2UR UR5, SR_CgaCtaId ;  /* 0x00000000000579c3 */ /* 0x000ea20000008800 */
[----:B------:R-:W-:Y:S01]  /*2910*/  NOP ;  /* 0x0000000000007918 */ /* 0x000fe20000000000 */
[----:B------:R-:W-:Y:S01]  /*2920*/  UMOV UR4, 0x50 ;  /* 0x0000005000047882 */ /* 0x000fe20000000000 */
[----:B------:R-:W-:Y:S02]  /*2930*/  IMAD.U32 R0, RZ, RZ, UR24 ;  /* 0x00000018ff007e24 */ /* 0x000fe4000f8e00ff */
[----:B------:R-:W-:Y:S02]  /*2940*/  IMAD.MOV.U32 R3, RZ, RZ, 0xf ;  /* 0x0000000fff037424 */ /* 0x000fe400078e00ff */
[----:B------:R-:W-:Y:S01]  /*2950*/  IMAD.MOV.U32 R7, RZ, RZ, 0x1 ;  /* 0x00000001ff077424 */ /* 0x000fe200078e00ff */
[----:B------:R-:W-:-:S04]  /*2960*/  LOP3.LUT R0, R0, 0xffff, RZ, 0xc0, !PT ;  /* 0x0000ffff00007812 */ /* 0x000fc800078ec0ff */
[----:B------:R-:W-:-:S05]  /*2970*/  SHF.R.U32.HI R0, RZ, 0x5, R0 ;  /* 0x00000005ff007819 */ /* 0x000fca0000011600 */
[----:B------:R-:W-:Y:S01]  /*2980*/  VIADD R2, R0, 0x10 ;  /* 0x0000001000027836 */ /* 0x000fe20000000000 */
[----:B------:R-:W-:Y:S01]  /*2990*/  SHF.L.U32 R0, R3, R0, RZ ;  /* 0x0000000003007219 */ /* 0x000fe200000006ff */
[----:B--2---:R-:W-:-:S03]  /*29a0*/  ULEA UR6, UR5, UR4, 0x18 ;  /* 0x0000000405067291 */ /* 0x004fc6000f8ec0ff */
[----:B------:R-:W-:-:S04]  /*29b0*/  SHF.L.U32 R3, R7, R2, RZ ;  /* 0x0000000207037219 */ /* 0x000fc800000006ff */
[----:B------:R-:W-:Y:S02]  /*29c0*/  LOP3.LUT R0, R3, R0, RZ, 0xfc, !PT ;  /* 0x0000000003007212 */ /* 0x000fe400078efcff */
[----:B------:R-:W2:Y:S02]  /*29d0*/  LDS R5, [UR6] ;  /* 0x00000006ff057984 */ /* 0x000ea40008000800 */
[C---:B------:R-:W-:Y:S02]  /*29e0*/  LOP3.LUT R2, R0.reuse, 0xffff, RZ, 0xc0, !PT ;  /* 0x0000ffff00027812 */ /* 0x040fe400078ec0ff */
[----:B--2---:R-:W-:-:S04]  /*29f0*/  LOP3.LUT R3, R0, 0xffff, R5, 0x80, !PT ;  /* 0x0000ffff00037812 */ /* 0x004fc800078e8005 */
[----:B------:R-:W-:-:S13]  /*2a00*/  ISETP.NE.AND P0, PT, R3, R2, PT ;  /* 0x000000020300720c */ /* 0x000fda0003f05270 */
[----:B------:R-:W-:Y:S05]  /*2a10*/  @P0 BRA `(.L_x_72) ;  /* 0x0000000000500947 */ /* 0x000fea0003800000 */
[----:B------:R-:W-:Y:S02]  /*2a20*/  SHF.R.U32.HI R5, RZ, 0x10, R5 ;  /* 0x00000010ff057819 */ /* 0x000fe40000011605 */
[----:B------:R-:W-:-:S04]  /*2a30*/  SHF.R.U32.HI R2, RZ, 0x10, R0 ;  /* 0x00000010ff027819 */ /* 0x000fc80000011600 */
[----:B------:R-:W-:-:S04]  /*2a40*/  LOP3.LUT R5, R5, R2, RZ, 0xc0, !PT ;  /* 0x0000000205057212 */ /* 0x000fc800078ec0ff */
[----:B------:R-:W-:-:S13]  /*2a50*/  ISETP.NE.AND P0, PT, R5, R2, PT ;  /* 0x000000020500720c */ /* 0x000fda0003f05270 */
[----:B------:R-:W-:Y:S05]  /*2a60*/  @P0 BRA `(.L_x_73) ;  /* 0x0000000000300947 */ /* 0x000fea0003800000 */
[----:B------:R-:W-:Y:S01]  /*2a70*/  R2UR UR4, R0 ;  /* 0x00000000000472ca */ /* 0x000fe200000e0000 */
[----:B------:R-:W-:Y:S01]  /*2a80*/  VOTEU.ANY UR5, UPT, PT ;  /* 0x0000000000057886 */ /* 0x000fe200038e0100 */
[----:B------:R-:W2:Y:S01]  /*2a90*/  S2R R0, SR_LANEID ;  /* 0x0000000000007919 */ /* 0x000ea20000000000 */
[----:B------:R-:W-:-:S10]  /*2aa0*/  UFLO.U32 UR5, UR5 ;  /* 0x00000005000572bd */ /* 0x000fd400080e0000 */
[----:B------:R-:W-:-:S06]  /*2ab0*/  ULOP3.LUT UR4, URZ, UR4, URZ, 0x33, !UPT ;  /* 0x00000004ff047292 */ /* 0x000fcc000f8e33ff */
[----:B------:R-:W-:-:S04]  /*2ac0*/  IMAD.U32 R2, RZ, RZ, UR4 ;  /* 0x00000004ff027e24 */ /* 0x000fc8000f8e00ff */
[----:B------:R-:W3:Y:S02]  /*2ad0*/  REDUX UR7, R2 ;  /* 0x00000000020773c4 */ /* 0x000ee40000000000 */
[----:B------:R4:W-:Y:S01]  /*2ae0*/  UTCATOMSWS.AND URZ, UR4 ;  /* 0x0000000400ff79e3 */ /* 0x0009e20008000000 */
[----:B--2---:R-:W-:Y:S01]  /*2af0*/  ISETP.EQ.U32.AND P0, PT, R0, UR5, PT ;  /* 0x0000000500007c0c */ /* 0x004fe2000bf02070 */
[----:B---3--:R-:W-:-:S12]  /*2b00*/  IMAD.U32 R0, RZ, RZ, UR7 ;  /* 0x00000007ff007e24 */ /* 0x008fd8000f8e00ff */
[----:B------:R4:W-:Y:S01]  /*2b10*/  @P0 ATOMS.AND RZ, [UR6], R0 ;  /* 0x00000000ffff098c */ /* 0x0009e2000a800006 */
[----:B------:R-:W-:Y:S05]  /*2b20*/  BRA `(.L_x_71) ;  /* 0x0000000000147947 */ /* 0x000fea0003800000 */
.L_x_73:
[----:B------:R-:W-:-:S07]  /*2b30*/  MOV R2, 0x2b50 ;  /* 0x00002b5000027802 */ /* 0x000fce0000000f00 */
[----:B-1----:R-:W-:Y:S05]  /*2b40*/  CALL.REL.NOINC `($__internal_0_$__cuda_sm10x_tcgen05_guardrail_trap_col_being_dealloced_not_returned_by_alloc) ;  /* 0x0000000000447944 */ /* 0x002fea0003c00000 */
[----:B------:R-:W-:Y:S05]  /*2b50*/  BRA `(.L_x_71) ;  /* 0x0000000000087947 */ /* 0x000fea0003800000 */
.L_x_72:
[----:B------:R-:W-:-:S07]  /*2b60*/  MOV R2, 0x2b80 ;  /* 0x00002b8000027802 */ /* 0x000fce0000000f00 */
[----:B-1----:R-:W-:Y:S05]  /*2b70*/  CALL.REL.NOINC `($__internal_2_$__cuda_sm10x_tcgen05_guardrail_trap_unallocated_columns_being_dealloced) ;  /* 0x0000000000507944 */ /* 0x002fea0003c00000 */
.L_x_71:
[----:B------:R-:W-:Y:S01]  /*2b80*/  NOP ;  /* 0x0000000000007918 */ /* 0x000fe20000000000 */
[----:B----4-:R-:W-:Y:S05]  /*2b90*/  EXIT ;  /* 0x000000000000794d */ /* 0x010fea0003800000 */
.L_x_58:
[----:B------:R-:W2:Y:S02]  /*2ba0*/  SYNCS.PHASECHK.TRANS64.TRYWAIT P0, [UR12+0x9000], RZ ;  /* 0x009000ffff0075a7 */ /* 0x000ea4000800110c */
[----:B--2---:R-:W-:Y:S05]  /*2bb0*/  @!P0 BRA `(.L_x_58) ;  /* 0xfffffffc00f88947 */ /* 0x004fea000383ffff */
[----:B------:R-:W-:Y:S05]  /*2bc0*/  BRA `(.L_x_74) ;  /* 0xfffffff000087947 */ /* 0x000fea000383ffff */
.L_x_60:
[----:B------:R-:W2:Y:S02]  /*2bd0*/  SYNCS.PHASECHK.TRANS64.TRYWAIT P1, [UR12+0x9020], RZ ;  /* 0x009020ffff0075a7 */ /* 0x000ea4000802110c */
[----:B--2---:R-:W-:Y:S05]  /*2be0*/  @!P1 BRA `(.L_x_60) ;  /* 0xfffffffc00f89947 */ /* 0x004fea000383ffff */
[----:B------:R-:W-:Y:S05]  /*2bf0*/  BRA `(.L_x_75) ;  /* 0xfffffff000887947 */ /* 0x000fea000383ffff */
.L_x_61:
[----:B------:R-:W3:Y:S02]  /*2c00*/  SYNCS.PHASECHK.TRANS64.TRYWAIT P0, [UR18+0x9000], R3 ;  /* 0x00900003ff0075a7 */ /* 0x000ee40008001112 */
[----:B---3--:R-:W-:Y:S05]  /*2c10*/  @!P0 BRA `(.L_x_61) ;  /* 0xfffffffc00f88947 */ /* 0x008fea000383ffff */
[----:B------:R-:W-:Y:S05]  /*2c20*/  BRA `(.L_x_76) ;  /* 0xfffffff400107947 */ /* 0x000fea000383ffff */
.L_x_63:
[----:B------:R-:W3:Y:S02]  /*2c30*/  SYNCS.PHASECHK.TRANS64.TRYWAIT P0, [UR18+0x9020], R3 ;  /* 0x00902003ff0075a7 */ /* 0x000ee40008001112 */
[----:B---3--:R-:W-:Y:S05]  /*2c40*/  @!P0 BRA `(.L_x_63) ;  /* 0xfffffffc00f88947 */ /* 0x008fea000383ffff */
[----:B------:R-:W-:Y:S05]  /*2c50*/  BRA `(.L_x_77) ;  /* 0xfffffff400847947 */ /* 0x000fea000383ffff */
        .weak           $__internal_0_$__cuda_sm10x_tcgen05_guardrail_trap_col_being_dealloced_not_returned_by_alloc
        .type           $__internal_0_$__cuda_sm10x_tcgen05_guardrail_trap_col_being_dealloced_not_returned_by_alloc,@function
        .size           $__internal_0_$__cuda_sm10x_tcgen05_guardrail_trap_col_being_dealloced_not_returned_by_alloc,($__internal_1_$__cuda_sm10x_tcgen05_guardrail_trap_phase_invalid_during_alloc - $__internal_0_$__cuda_sm10x_tcgen05_guardrail_trap_col_being_dealloced_not_returned_by_alloc)
$__internal_0_$__cuda_sm10x_tcgen05_guardrail_trap_col_being_dealloced_not_returned_by_alloc:
[----:B------:R-:W-:Y:S05]  /*2c60*/  BPT.TRAP 0x1 ;  /* 0x000000040000795c */ /* 0x000fea0000300000 */
[----:B------:R-:W-:-:S04]  /*2c70*/  IMAD.MOV.U32 R3, RZ, RZ, 0x0 ;  /* 0x00000000ff037424 */ /* 0x000fc800078e00ff */
[----:B------:R-:W-:Y:S05]  /*2c80*/  RET.REL.NODEC R2 `(gluon_tcgen05) ;  /* 0xffffffd002dc7950 */ /* 0x000fea0003c3ffff */
        .weak           $__internal_1_$__cuda_sm10x_tcgen05_guardrail_trap_phase_invalid_during_alloc
        .type           $__internal_1_$__cuda_sm10x_tcgen05_guardrail_trap_phase_invalid_during_alloc,@function
        .size           $__internal_1_$__cuda_sm10x_tcgen05_guardrail_trap_phase_invalid_during_alloc,($__internal_2_$__cuda_sm10x_tcgen05_guardrail_trap_unallocated_columns_being_dealloced - $__internal_1_$__cuda_sm10x_tcgen05_guardrail_trap_phase_invalid_during_alloc)
$__internal_1_$__cuda_sm10x_tcgen05_guardrail_trap_phase_invalid_during_alloc:
[----:B------:R-:W-:Y:S05]  /*2c90*/  BPT.TRAP 0x1 ;  /* 0x000000040000795c */ /* 0x000fea0000300000 */
[----:B------:R-:W-:-:S04]  /*2ca0*/  IMAD.MOV.U32 R3, RZ, RZ, 0x0 ;  /* 0x00000000ff037424 */ /* 0x000fc800078e00ff */
[----:B------:R-:W-:Y:S05]  /*2cb0*/  RET.REL.NODEC R2 `(gluon_tcgen05) ;  /* 0xffffffd002d07950 */ /* 0x000fea0003c3ffff */
        .weak           $__internal_2_$__cuda_sm10x_tcgen05_guardrail_trap_unallocated_columns_being_dealloced
        .type           $__internal_2_$__cuda_sm10x_tcgen05_guardrail_trap_unallocated_columns_being_dealloced,@function
        .size           $__internal_2_$__cuda_sm10x_tcgen05_guardrail_trap_unallocated_columns_being_dealloced,(.L_x_81 - $__internal_2_$__cuda_sm10x_tcgen05_guardrail_trap_unallocated_columns_being_dealloced)
$__internal_2_$__cuda_sm10x_tcgen05_guardrail_trap_unallocated_columns_being_dealloced:
[----:B------:R-:W-:Y:S05]  /*2cc0*/  BPT.TRAP 0x1 ;  /* 0x000000040000795c */ /* 0x000fea0000300000 */
[----:B------:R-:W-:-:S04]  /*2cd0*/  IMAD.MOV.U32 R3, RZ, RZ, 0x0 ;  /* 0x00000000ff037424 */ /* 0x000fc800078e00ff */
[----:B------:R-:W-:Y:S05]  /*2ce0*/  RET.REL.NODEC R2 `(gluon_tcgen05) ;  /* 0xffffffd002c47950 */ /* 0x000fea0003c3ffff */
.L_x_78:
[----:B------:R-:W-:-:S00]  /*2cf0*/  BRA `(.L_x_78) ;  /* 0xfffffffc00fc7947 */ /* 0x000fc0000383ffff */
[----:B------:R-:W-:-:S00]  /*2d00*/  NOP ;  /* 0x0000000000007918 */ /* 0x000fc00000000000 */
[----:B------:R-:W-:-:S00]  /*2d10*/  NOP ;  /* 0x0000000000007918 */ /* 0x000fc00000000000 */
[----:B------:R-:W-:-:S00]  /*2d20*/  NOP ;  /* 0x0000000000007918 */ /* 0x000fc00000000000 */
[----:B------:R-:W-:-:S00]  /*2d30*/  NOP ;  /* 0x0000000000007918 */ /* 0x000fc00000000000 */
[----:B------:R-:W-:-:S00]  /*2d40*/  NOP ;  /* 0x0000000000007918 */ /* 0x000fc00000000000 */
[----:B------:R-:W-:-:S00]  /*2d50*/  NOP ;  /* 0x0000000000007918 */ /* 0x000fc00000000000 */
[----:B------:R-:W-:-:S00]  /*2d60*/  NOP ;  /* 0x0000000000007918 */ /* 0x000fc00000000000 */
[----:B------:R-:W-:-:S00]  /*2d70*/  NOP ;  /* 0x0000000000007918 */ /* 0x000fc00000000000 */
.L_x_81:


//--------------------- .nv.shared.gluon_tcgen05  --------------------------
	.section	.nv.shared.gluon_tcgen05,"aw",@nobits
	.sectionflags	@""
	.align	16
	.zero		1024


//--------------------- .nv.shared.reserved.0     --------------------------
	.section	.nv.shared.reserved.0,"aw",@nobits
	.align	8
	.weak		__nv_reservedSMEM_offset_0_alias
	.size		__nv_reservedSMEM_offset_0_alias, 0, 64
	.other		__nv_reservedSMEM_offset_0_alias,@"STO_CUDA_RESERVED_SHARED STV_DEFAULT"
__nv_reservedSMEM_offset_0_alias:
	.zero		0
.nv.shared.reserved.0:
	.zero		64
	.weak		__nv_reservedSMEM_allocation_phase
	.type		__nv_reservedSMEM_allocation_phase,@object
	.size		__nv_reservedSMEM_allocation_phase,(.L_0 - __nv_reservedSMEM_allocation_phase)
__nv_reservedSMEM_allocation_phase:
	.zero		1
.L_0:
	.zero		7
	.weak		__nv_reservedSMEM_devtool_atexit_pc
	.type		__nv_reservedSMEM_devtool_atexit_pc,@object
	.size		__nv_reservedSMEM_devtool_atexit_pc,(__nv_reservedSMEM_allocation_mask - __nv_reservedSMEM_devtool_atexit_pc)
__nv_reservedSMEM_devtool_atexit_pc:
	.zero		8
	.weak		__nv_reservedSMEM_allocation_mask
	.type		__nv_reservedSMEM_allocation_mask,@object
	.size		__nv_reservedSMEM_allocation_mask,(.L_2 - __nv_reservedSMEM_allocation_mask)
__nv_reservedSMEM_allocation_mask:
	.zero		4
.L_2:


//--------------------- .nv.constant0.gluon_tcgen05 --------------------------
	.section	.nv.constant0.gluon_tcgen05,"a",@progbits
	.sectionflags	@""
	.align	4
.nv.constant0.gluon_tcgen05:
	.zero		976


//--------------------- SYMBOLS --------------------------

	.type		.nv.reservedSmem.offset0,@object
	.size		.nv.reservedSmem.offset0,0x4
	.type		.nv.reservedSmem.cap,@object
	.size		.nv.reservedSmem.cap,0x4
